//
// Generated by NVIDIA NVVM Compiler
//
// Compiler Build ID: CL-36424714
// Cuda compilation tools, release 13.0, V13.0.88
// Based on NVVM 20.0.0
//

.version 9.0
.target sm_100
.address_size 64

	// .globl	_Z13solve_sudokusPii
.extern .func  (.param .b32 func_retval0) vprintf
(
	.param .b64 vprintf_param_0,
	.param .b64 vprintf_param_1
)
;
// _ZZ5solvePiE7rowMask has been demoted
// _ZZ5solvePiE7colMask has been demoted
// _ZZ5solvePiE7boxMask has been demoted
// _ZZ5solvePiE5stack has been demoted
// _ZZ5solvePiE3top has been demoted
.global .align 1 .b8 $str[32] = {80, 117, 122, 122, 108, 101, 32, 37, 100, 32, 115, 111, 108, 118, 101, 100, 32, 115, 117, 99, 99, 101, 115, 115, 102, 117, 108, 108, 121, 46, 10};
.global .align 1 .b8 $str$1[26] = {80, 117, 122, 122, 108, 101, 32, 37, 100, 32, 105, 115, 32, 117, 110, 115, 111, 108, 118, 97, 98, 108, 101, 46, 10};

.visible .entry _Z13solve_sudokusPii(
	.param .u64 .ptr .align 1 _Z13solve_sudokusPii_param_0,
	.param .u32 _Z13solve_sudokusPii_param_1
)
{
	.local .align 8 .b8 	__local_depot0[88];
	.reg .b64 	%SP;
	.reg .b64 	%SPL;
	.reg .pred 	%p<589>;
	.reg .b32 	%r<1251>;
	.reg .b64 	%rd<567>;
	// demoted variable
	.shared .align 4 .b8 _ZZ5solvePiE7rowMask[36];
	// demoted variable
	.shared .align 4 .b8 _ZZ5solvePiE7colMask[36];
	// demoted variable
	.shared .align 4 .b8 _ZZ5solvePiE7boxMask[36];
	// demoted variable
	.shared .align 4 .b8 _ZZ5solvePiE5stack[972];
	// demoted variable
	.shared .align 4 .u32 _ZZ5solvePiE3top;
	mov.u64 	%SPL, __local_depot0;
	cvta.local.u64 	%SP, %SPL;
	ld.param.u64 	%rd228, [_Z13solve_sudokusPii_param_0];
	ld.param.u32 	%r331, [_Z13solve_sudokusPii_param_1];
	add.u64 	%rd1, %SPL, 0;
	add.u64 	%rd2, %SPL, 40;
	mov.u32 	%r332, %ctaid.x;
	mov.u32 	%r333, %ntid.x;
	mov.u32 	%r334, %tid.x;
	mad.lo.s32 	%r1, %r332, %r333, %r334;
	setp.ge.s32 	%p1, %r1, %r331;
	@%p1 bra 	$L__BB0_830;
	cvta.to.global.u64 	%rd231, %rd228;
	mul.lo.s32 	%r335, %r1, 81;
	mul.wide.s32 	%rd232, %r335, 4;
	add.s64 	%rd3, %rd231, %rd232;
	mov.b32 	%r336, 0;
	st.local.u32 	[%rd1+4], %r336;
	st.local.v2.u32 	[%rd1+8], {%r336, %r336};
	st.local.v2.u32 	[%rd1+16], {%r336, %r336};
	st.local.v2.u32 	[%rd1+24], {%r336, %r336};
	st.local.v2.u32 	[%rd1+32], {%r336, %r336};
	ld.global.u32 	%r2, [%rd3];
	setp.eq.s32 	%p2, %r2, 0;
	@%p2 bra 	$L__BB0_4;
	mul.wide.s32 	%rd233, %r2, 4;
	add.s64 	%rd4, %rd1, %rd233;
	ld.local.u32 	%r337, [%rd4];
	setp.ne.s32 	%p3, %r337, 0;
	@%p3 bra 	$L__BB0_831;
	mov.b32 	%r338, 1;
	st.local.u32 	[%rd4], %r338;
$L__BB0_4:
	ld.global.u32 	%r3, [%rd3+4];
	setp.eq.s32 	%p4, %r3, 0;
	@%p4 bra 	$L__BB0_7;
	mul.wide.s32 	%rd234, %r3, 4;
	add.s64 	%rd5, %rd1, %rd234;
	ld.local.u32 	%r339, [%rd5];
	setp.ne.s32 	%p5, %r339, 0;
	@%p5 bra 	$L__BB0_831;
	mov.b32 	%r340, 1;
	st.local.u32 	[%rd5], %r340;
$L__BB0_7:
	ld.global.u32 	%r4, [%rd3+8];
	setp.eq.s32 	%p6, %r4, 0;
	@%p6 bra 	$L__BB0_10;
	mul.wide.s32 	%rd235, %r4, 4;
	add.s64 	%rd6, %rd1, %rd235;
	ld.local.u32 	%r341, [%rd6];
	setp.ne.s32 	%p7, %r341, 0;
	@%p7 bra 	$L__BB0_831;
	mov.b32 	%r342, 1;
	st.local.u32 	[%rd6], %r342;
$L__BB0_10:
	ld.global.u32 	%r5, [%rd3+12];
	setp.eq.s32 	%p8, %r5, 0;
	@%p8 bra 	$L__BB0_13;
	mul.wide.s32 	%rd236, %r5, 4;
	add.s64 	%rd7, %rd1, %rd236;
	ld.local.u32 	%r343, [%rd7];
	setp.ne.s32 	%p9, %r343, 0;
	@%p9 bra 	$L__BB0_831;
	mov.b32 	%r344, 1;
	st.local.u32 	[%rd7], %r344;
$L__BB0_13:
	ld.global.u32 	%r6, [%rd3+16];
	setp.eq.s32 	%p10, %r6, 0;
	@%p10 bra 	$L__BB0_16;
	mul.wide.s32 	%rd237, %r6, 4;
	add.s64 	%rd8, %rd1, %rd237;
	ld.local.u32 	%r345, [%rd8];
	setp.ne.s32 	%p11, %r345, 0;
	@%p11 bra 	$L__BB0_831;
	mov.b32 	%r346, 1;
	st.local.u32 	[%rd8], %r346;
$L__BB0_16:
	ld.global.u32 	%r7, [%rd3+20];
	setp.eq.s32 	%p12, %r7, 0;
	@%p12 bra 	$L__BB0_19;
	mul.wide.s32 	%rd238, %r7, 4;
	add.s64 	%rd9, %rd1, %rd238;
	ld.local.u32 	%r347, [%rd9];
	setp.ne.s32 	%p13, %r347, 0;
	@%p13 bra 	$L__BB0_831;
	mov.b32 	%r348, 1;
	st.local.u32 	[%rd9], %r348;
$L__BB0_19:
	ld.global.u32 	%r8, [%rd3+24];
	setp.eq.s32 	%p14, %r8, 0;
	@%p14 bra 	$L__BB0_22;
	mul.wide.s32 	%rd239, %r8, 4;
	add.s64 	%rd10, %rd1, %rd239;
	ld.local.u32 	%r349, [%rd10];
	setp.ne.s32 	%p15, %r349, 0;
	@%p15 bra 	$L__BB0_831;
	mov.b32 	%r350, 1;
	st.local.u32 	[%rd10], %r350;
$L__BB0_22:
	ld.global.u32 	%r9, [%rd3+28];
	setp.eq.s32 	%p16, %r9, 0;
	@%p16 bra 	$L__BB0_25;
	mul.wide.s32 	%rd240, %r9, 4;
	add.s64 	%rd11, %rd1, %rd240;
	ld.local.u32 	%r351, [%rd11];
	setp.ne.s32 	%p17, %r351, 0;
	@%p17 bra 	$L__BB0_831;
	mov.b32 	%r352, 1;
	st.local.u32 	[%rd11], %r352;
$L__BB0_25:
	ld.global.u32 	%r10, [%rd3+32];
	setp.eq.s32 	%p18, %r10, 0;
	@%p18 bra 	$L__BB0_28;
	mul.wide.s32 	%rd241, %r10, 4;
	add.s64 	%rd12, %rd1, %rd241;
	ld.local.u32 	%r353, [%rd12];
	setp.ne.s32 	%p19, %r353, 0;
	@%p19 bra 	$L__BB0_831;
	mov.b32 	%r354, 1;
	st.local.u32 	[%rd12], %r354;
$L__BB0_28:
	mov.b32 	%r355, 0;
	st.local.u32 	[%rd1+4], %r355;
	st.local.v2.u32 	[%rd1+8], {%r355, %r355};
	st.local.v2.u32 	[%rd1+16], {%r355, %r355};
	st.local.v2.u32 	[%rd1+24], {%r355, %r355};
	st.local.v2.u32 	[%rd1+32], {%r355, %r355};
	ld.global.u32 	%r11, [%rd3+36];
	setp.eq.s32 	%p20, %r11, 0;
	@%p20 bra 	$L__BB0_31;
	mul.wide.s32 	%rd242, %r11, 4;
	add.s64 	%rd13, %rd1, %rd242;
	ld.local.u32 	%r356, [%rd13];
	setp.ne.s32 	%p21, %r356, 0;
	@%p21 bra 	$L__BB0_831;
	mov.b32 	%r357, 1;
	st.local.u32 	[%rd13], %r357;
$L__BB0_31:
	ld.global.u32 	%r12, [%rd3+40];
	setp.eq.s32 	%p22, %r12, 0;
	@%p22 bra 	$L__BB0_34;
	mul.wide.s32 	%rd243, %r12, 4;
	add.s64 	%rd14, %rd1, %rd243;
	ld.local.u32 	%r358, [%rd14];
	setp.ne.s32 	%p23, %r358, 0;
	@%p23 bra 	$L__BB0_831;
	mov.b32 	%r359, 1;
	st.local.u32 	[%rd14], %r359;
$L__BB0_34:
	ld.global.u32 	%r13, [%rd3+44];
	setp.eq.s32 	%p24, %r13, 0;
	@%p24 bra 	$L__BB0_37;
	mul.wide.s32 	%rd244, %r13, 4;
	add.s64 	%rd15, %rd1, %rd244;
	ld.local.u32 	%r360, [%rd15];
	setp.ne.s32 	%p25, %r360, 0;
	@%p25 bra 	$L__BB0_831;
	mov.b32 	%r361, 1;
	st.local.u32 	[%rd15], %r361;
$L__BB0_37:
	ld.global.u32 	%r14, [%rd3+48];
	setp.eq.s32 	%p26, %r14, 0;
	@%p26 bra 	$L__BB0_40;
	mul.wide.s32 	%rd245, %r14, 4;
	add.s64 	%rd16, %rd1, %rd245;
	ld.local.u32 	%r362, [%rd16];
	setp.ne.s32 	%p27, %r362, 0;
	@%p27 bra 	$L__BB0_831;
	mov.b32 	%r363, 1;
	st.local.u32 	[%rd16], %r363;
$L__BB0_40:
	ld.global.u32 	%r15, [%rd3+52];
	setp.eq.s32 	%p28, %r15, 0;
	@%p28 bra 	$L__BB0_43;
	mul.wide.s32 	%rd246, %r15, 4;
	add.s64 	%rd17, %rd1, %rd246;
	ld.local.u32 	%r364, [%rd17];
	setp.ne.s32 	%p29, %r364, 0;
	@%p29 bra 	$L__BB0_831;
	mov.b32 	%r365, 1;
	st.local.u32 	[%rd17], %r365;
$L__BB0_43:
	ld.global.u32 	%r16, [%rd3+56];
	setp.eq.s32 	%p30, %r16, 0;
	@%p30 bra 	$L__BB0_46;
	mul.wide.s32 	%rd247, %r16, 4;
	add.s64 	%rd18, %rd1, %rd247;
	ld.local.u32 	%r366, [%rd18];
	setp.ne.s32 	%p31, %r366, 0;
	@%p31 bra 	$L__BB0_831;
	mov.b32 	%r367, 1;
	st.local.u32 	[%rd18], %r367;
$L__BB0_46:
	ld.global.u32 	%r17, [%rd3+60];
	setp.eq.s32 	%p32, %r17, 0;
	@%p32 bra 	$L__BB0_49;
	mul.wide.s32 	%rd248, %r17, 4;
	add.s64 	%rd19, %rd1, %rd248;
	ld.local.u32 	%r368, [%rd19];
	setp.ne.s32 	%p33, %r368, 0;
	@%p33 bra 	$L__BB0_831;
	mov.b32 	%r369, 1;
	st.local.u32 	[%rd19], %r369;
$L__BB0_49:
	ld.global.u32 	%r18, [%rd3+64];
	setp.eq.s32 	%p34, %r18, 0;
	@%p34 bra 	$L__BB0_52;
	mul.wide.s32 	%rd249, %r18, 4;
	add.s64 	%rd20, %rd1, %rd249;
	ld.local.u32 	%r370, [%rd20];
	setp.ne.s32 	%p35, %r370, 0;
	@%p35 bra 	$L__BB0_831;
	mov.b32 	%r371, 1;
	st.local.u32 	[%rd20], %r371;
$L__BB0_52:
	ld.global.u32 	%r19, [%rd3+68];
	setp.eq.s32 	%p36, %r19, 0;
	@%p36 bra 	$L__BB0_55;
	mul.wide.s32 	%rd250, %r19, 4;
	add.s64 	%rd21, %rd1, %rd250;
	ld.local.u32 	%r372, [%rd21];
	setp.ne.s32 	%p37, %r372, 0;
	@%p37 bra 	$L__BB0_831;
	mov.b32 	%r373, 1;
	st.local.u32 	[%rd21], %r373;
$L__BB0_55:
	mov.b32 	%r374, 0;
	st.local.u32 	[%rd1+4], %r374;
	st.local.v2.u32 	[%rd1+8], {%r374, %r374};
	st.local.v2.u32 	[%rd1+16], {%r374, %r374};
	st.local.v2.u32 	[%rd1+24], {%r374, %r374};
	st.local.v2.u32 	[%rd1+32], {%r374, %r374};
	ld.global.u32 	%r20, [%rd3+72];
	setp.eq.s32 	%p38, %r20, 0;
	@%p38 bra 	$L__BB0_58;
	mul.wide.s32 	%rd251, %r20, 4;
	add.s64 	%rd22, %rd1, %rd251;
	ld.local.u32 	%r375, [%rd22];
	setp.ne.s32 	%p39, %r375, 0;
	@%p39 bra 	$L__BB0_831;
	mov.b32 	%r376, 1;
	st.local.u32 	[%rd22], %r376;
$L__BB0_58:
	ld.global.u32 	%r21, [%rd3+76];
	setp.eq.s32 	%p40, %r21, 0;
	@%p40 bra 	$L__BB0_61;
	mul.wide.s32 	%rd252, %r21, 4;
	add.s64 	%rd23, %rd1, %rd252;
	ld.local.u32 	%r377, [%rd23];
	setp.ne.s32 	%p41, %r377, 0;
	@%p41 bra 	$L__BB0_831;
	mov.b32 	%r378, 1;
	st.local.u32 	[%rd23], %r378;
$L__BB0_61:
	ld.global.u32 	%r22, [%rd3+80];
	setp.eq.s32 	%p42, %r22, 0;
	@%p42 bra 	$L__BB0_64;
	mul.wide.s32 	%rd253, %r22, 4;
	add.s64 	%rd24, %rd1, %rd253;
	ld.local.u32 	%r379, [%rd24];
	setp.ne.s32 	%p43, %r379, 0;
	@%p43 bra 	$L__BB0_831;
	mov.b32 	%r380, 1;
	st.local.u32 	[%rd24], %r380;
$L__BB0_64:
	ld.global.u32 	%r23, [%rd3+84];
	setp.eq.s32 	%p44, %r23, 0;
	@%p44 bra 	$L__BB0_67;
	mul.wide.s32 	%rd254, %r23, 4;
	add.s64 	%rd25, %rd1, %rd254;
	ld.local.u32 	%r381, [%rd25];
	setp.ne.s32 	%p45, %r381, 0;
	@%p45 bra 	$L__BB0_831;
	mov.b32 	%r382, 1;
	st.local.u32 	[%rd25], %r382;
$L__BB0_67:
	ld.global.u32 	%r24, [%rd3+88];
	setp.eq.s32 	%p46, %r24, 0;
	@%p46 bra 	$L__BB0_70;
	mul.wide.s32 	%rd255, %r24, 4;
	add.s64 	%rd26, %rd1, %rd255;
	ld.local.u32 	%r383, [%rd26];
	setp.ne.s32 	%p47, %r383, 0;
	@%p47 bra 	$L__BB0_831;
	mov.b32 	%r384, 1;
	st.local.u32 	[%rd26], %r384;
$L__BB0_70:
	ld.global.u32 	%r25, [%rd3+92];
	setp.eq.s32 	%p48, %r25, 0;
	@%p48 bra 	$L__BB0_73;
	mul.wide.s32 	%rd256, %r25, 4;
	add.s64 	%rd27, %rd1, %rd256;
	ld.local.u32 	%r385, [%rd27];
	setp.ne.s32 	%p49, %r385, 0;
	@%p49 bra 	$L__BB0_831;
	mov.b32 	%r386, 1;
	st.local.u32 	[%rd27], %r386;
$L__BB0_73:
	ld.global.u32 	%r26, [%rd3+96];
	setp.eq.s32 	%p50, %r26, 0;
	@%p50 bra 	$L__BB0_76;
	mul.wide.s32 	%rd257, %r26, 4;
	add.s64 	%rd28, %rd1, %rd257;
	ld.local.u32 	%r387, [%rd28];
	setp.ne.s32 	%p51, %r387, 0;
	@%p51 bra 	$L__BB0_831;
	mov.b32 	%r388, 1;
	st.local.u32 	[%rd28], %r388;
$L__BB0_76:
	ld.global.u32 	%r27, [%rd3+100];
	setp.eq.s32 	%p52, %r27, 0;
	@%p52 bra 	$L__BB0_79;
	mul.wide.s32 	%rd258, %r27, 4;
	add.s64 	%rd29, %rd1, %rd258;
	ld.local.u32 	%r389, [%rd29];
	setp.ne.s32 	%p53, %r389, 0;
	@%p53 bra 	$L__BB0_831;
	mov.b32 	%r390, 1;
	st.local.u32 	[%rd29], %r390;
$L__BB0_79:
	ld.global.u32 	%r28, [%rd3+104];
	setp.eq.s32 	%p54, %r28, 0;
	@%p54 bra 	$L__BB0_82;
	mul.wide.s32 	%rd259, %r28, 4;
	add.s64 	%rd30, %rd1, %rd259;
	ld.local.u32 	%r391, [%rd30];
	setp.ne.s32 	%p55, %r391, 0;
	@%p55 bra 	$L__BB0_831;
	mov.b32 	%r392, 1;
	st.local.u32 	[%rd30], %r392;
$L__BB0_82:
	mov.b32 	%r393, 0;
	st.local.u32 	[%rd1+4], %r393;
	st.local.v2.u32 	[%rd1+8], {%r393, %r393};
	st.local.v2.u32 	[%rd1+16], {%r393, %r393};
	st.local.v2.u32 	[%rd1+24], {%r393, %r393};
	st.local.v2.u32 	[%rd1+32], {%r393, %r393};
	ld.global.u32 	%r29, [%rd3+108];
	setp.eq.s32 	%p56, %r29, 0;
	@%p56 bra 	$L__BB0_85;
	mul.wide.s32 	%rd260, %r29, 4;
	add.s64 	%rd31, %rd1, %rd260;
	ld.local.u32 	%r394, [%rd31];
	setp.ne.s32 	%p57, %r394, 0;
	@%p57 bra 	$L__BB0_831;
	mov.b32 	%r395, 1;
	st.local.u32 	[%rd31], %r395;
$L__BB0_85:
	ld.global.u32 	%r30, [%rd3+112];
	setp.eq.s32 	%p58, %r30, 0;
	@%p58 bra 	$L__BB0_88;
	mul.wide.s32 	%rd261, %r30, 4;
	add.s64 	%rd32, %rd1, %rd261;
	ld.local.u32 	%r396, [%rd32];
	setp.ne.s32 	%p59, %r396, 0;
	@%p59 bra 	$L__BB0_831;
	mov.b32 	%r397, 1;
	st.local.u32 	[%rd32], %r397;
$L__BB0_88:
	ld.global.u32 	%r31, [%rd3+116];
	setp.eq.s32 	%p60, %r31, 0;
	@%p60 bra 	$L__BB0_91;
	mul.wide.s32 	%rd262, %r31, 4;
	add.s64 	%rd33, %rd1, %rd262;
	ld.local.u32 	%r398, [%rd33];
	setp.ne.s32 	%p61, %r398, 0;
	@%p61 bra 	$L__BB0_831;
	mov.b32 	%r399, 1;
	st.local.u32 	[%rd33], %r399;
$L__BB0_91:
	ld.global.u32 	%r32, [%rd3+120];
	setp.eq.s32 	%p62, %r32, 0;
	@%p62 bra 	$L__BB0_94;
	mul.wide.s32 	%rd263, %r32, 4;
	add.s64 	%rd34, %rd1, %rd263;
	ld.local.u32 	%r400, [%rd34];
	setp.ne.s32 	%p63, %r400, 0;
	@%p63 bra 	$L__BB0_831;
	mov.b32 	%r401, 1;
	st.local.u32 	[%rd34], %r401;
$L__BB0_94:
	ld.global.u32 	%r33, [%rd3+124];
	setp.eq.s32 	%p64, %r33, 0;
	@%p64 bra 	$L__BB0_97;
	mul.wide.s32 	%rd264, %r33, 4;
	add.s64 	%rd35, %rd1, %rd264;
	ld.local.u32 	%r402, [%rd35];
	setp.ne.s32 	%p65, %r402, 0;
	@%p65 bra 	$L__BB0_831;
	mov.b32 	%r403, 1;
	st.local.u32 	[%rd35], %r403;
$L__BB0_97:
	ld.global.u32 	%r34, [%rd3+128];
	setp.eq.s32 	%p66, %r34, 0;
	@%p66 bra 	$L__BB0_100;
	mul.wide.s32 	%rd265, %r34, 4;
	add.s64 	%rd36, %rd1, %rd265;
	ld.local.u32 	%r404, [%rd36];
	setp.ne.s32 	%p67, %r404, 0;
	@%p67 bra 	$L__BB0_831;
	mov.b32 	%r405, 1;
	st.local.u32 	[%rd36], %r405;
$L__BB0_100:
	ld.global.u32 	%r35, [%rd3+132];
	setp.eq.s32 	%p68, %r35, 0;
	@%p68 bra 	$L__BB0_103;
	mul.wide.s32 	%rd266, %r35, 4;
	add.s64 	%rd37, %rd1, %rd266;
	ld.local.u32 	%r406, [%rd37];
	setp.ne.s32 	%p69, %r406, 0;
	@%p69 bra 	$L__BB0_831;
	mov.b32 	%r407, 1;
	st.local.u32 	[%rd37], %r407;
$L__BB0_103:
	ld.global.u32 	%r36, [%rd3+136];
	setp.eq.s32 	%p70, %r36, 0;
	@%p70 bra 	$L__BB0_106;
	mul.wide.s32 	%rd267, %r36, 4;
	add.s64 	%rd38, %rd1, %rd267;
	ld.local.u32 	%r408, [%rd38];
	setp.ne.s32 	%p71, %r408, 0;
	@%p71 bra 	$L__BB0_831;
	mov.b32 	%r409, 1;
	st.local.u32 	[%rd38], %r409;
$L__BB0_106:
	ld.global.u32 	%r37, [%rd3+140];
	setp.eq.s32 	%p72, %r37, 0;
	@%p72 bra 	$L__BB0_109;
	mul.wide.s32 	%rd268, %r37, 4;
	add.s64 	%rd39, %rd1, %rd268;
	ld.local.u32 	%r410, [%rd39];
	setp.ne.s32 	%p73, %r410, 0;
	@%p73 bra 	$L__BB0_831;
	mov.b32 	%r411, 1;
	st.local.u32 	[%rd39], %r411;
$L__BB0_109:
	mov.b32 	%r412, 0;
	st.local.u32 	[%rd1+4], %r412;
	st.local.v2.u32 	[%rd1+8], {%r412, %r412};
	st.local.v2.u32 	[%rd1+16], {%r412, %r412};
	st.local.v2.u32 	[%rd1+24], {%r412, %r412};
	st.local.v2.u32 	[%rd1+32], {%r412, %r412};
	ld.global.u32 	%r38, [%rd3+144];
	setp.eq.s32 	%p74, %r38, 0;
	@%p74 bra 	$L__BB0_112;
	mul.wide.s32 	%rd269, %r38, 4;
	add.s64 	%rd40, %rd1, %rd269;
	ld.local.u32 	%r413, [%rd40];
	setp.ne.s32 	%p75, %r413, 0;
	@%p75 bra 	$L__BB0_831;
	mov.b32 	%r414, 1;
	st.local.u32 	[%rd40], %r414;
$L__BB0_112:
	ld.global.u32 	%r39, [%rd3+148];
	setp.eq.s32 	%p76, %r39, 0;
	@%p76 bra 	$L__BB0_115;
	mul.wide.s32 	%rd270, %r39, 4;
	add.s64 	%rd41, %rd1, %rd270;
	ld.local.u32 	%r415, [%rd41];
	setp.ne.s32 	%p77, %r415, 0;
	@%p77 bra 	$L__BB0_831;
	mov.b32 	%r416, 1;
	st.local.u32 	[%rd41], %r416;
$L__BB0_115:
	ld.global.u32 	%r40, [%rd3+152];
	setp.eq.s32 	%p78, %r40, 0;
	@%p78 bra 	$L__BB0_118;
	mul.wide.s32 	%rd271, %r40, 4;
	add.s64 	%rd42, %rd1, %rd271;
	ld.local.u32 	%r417, [%rd42];
	setp.ne.s32 	%p79, %r417, 0;
	@%p79 bra 	$L__BB0_831;
	mov.b32 	%r418, 1;
	st.local.u32 	[%rd42], %r418;
$L__BB0_118:
	ld.global.u32 	%r41, [%rd3+156];
	setp.eq.s32 	%p80, %r41, 0;
	@%p80 bra 	$L__BB0_121;
	mul.wide.s32 	%rd272, %r41, 4;
	add.s64 	%rd43, %rd1, %rd272;
	ld.local.u32 	%r419, [%rd43];
	setp.ne.s32 	%p81, %r419, 0;
	@%p81 bra 	$L__BB0_831;
	mov.b32 	%r420, 1;
	st.local.u32 	[%rd43], %r420;
$L__BB0_121:
	ld.global.u32 	%r42, [%rd3+160];
	setp.eq.s32 	%p82, %r42, 0;
	@%p82 bra 	$L__BB0_124;
	mul.wide.s32 	%rd273, %r42, 4;
	add.s64 	%rd44, %rd1, %rd273;
	ld.local.u32 	%r421, [%rd44];
	setp.ne.s32 	%p83, %r421, 0;
	@%p83 bra 	$L__BB0_831;
	mov.b32 	%r422, 1;
	st.local.u32 	[%rd44], %r422;
$L__BB0_124:
	ld.global.u32 	%r43, [%rd3+164];
	setp.eq.s32 	%p84, %r43, 0;
	@%p84 bra 	$L__BB0_127;
	mul.wide.s32 	%rd274, %r43, 4;
	add.s64 	%rd45, %rd1, %rd274;
	ld.local.u32 	%r423, [%rd45];
	setp.ne.s32 	%p85, %r423, 0;
	@%p85 bra 	$L__BB0_831;
	mov.b32 	%r424, 1;
	st.local.u32 	[%rd45], %r424;
$L__BB0_127:
	ld.global.u32 	%r44, [%rd3+168];
	setp.eq.s32 	%p86, %r44, 0;
	@%p86 bra 	$L__BB0_130;
	mul.wide.s32 	%rd275, %r44, 4;
	add.s64 	%rd46, %rd1, %rd275;
	ld.local.u32 	%r425, [%rd46];
	setp.ne.s32 	%p87, %r425, 0;
	@%p87 bra 	$L__BB0_831;
	mov.b32 	%r426, 1;
	st.local.u32 	[%rd46], %r426;
$L__BB0_130:
	ld.global.u32 	%r45, [%rd3+172];
	setp.eq.s32 	%p88, %r45, 0;
	@%p88 bra 	$L__BB0_133;
	mul.wide.s32 	%rd276, %r45, 4;
	add.s64 	%rd47, %rd1, %rd276;
	ld.local.u32 	%r427, [%rd47];
	setp.ne.s32 	%p89, %r427, 0;
	@%p89 bra 	$L__BB0_831;
	mov.b32 	%r428, 1;
	st.local.u32 	[%rd47], %r428;
$L__BB0_133:
	ld.global.u32 	%r46, [%rd3+176];
	setp.eq.s32 	%p90, %r46, 0;
	@%p90 bra 	$L__BB0_136;
	mul.wide.s32 	%rd277, %r46, 4;
	add.s64 	%rd48, %rd1, %rd277;
	ld.local.u32 	%r429, [%rd48];
	setp.ne.s32 	%p91, %r429, 0;
	@%p91 bra 	$L__BB0_831;
	mov.b32 	%r430, 1;
	st.local.u32 	[%rd48], %r430;
$L__BB0_136:
	mov.b32 	%r431, 0;
	st.local.u32 	[%rd1+4], %r431;
	st.local.v2.u32 	[%rd1+8], {%r431, %r431};
	st.local.v2.u32 	[%rd1+16], {%r431, %r431};
	st.local.v2.u32 	[%rd1+24], {%r431, %r431};
	st.local.v2.u32 	[%rd1+32], {%r431, %r431};
	ld.global.u32 	%r47, [%rd3+180];
	setp.eq.s32 	%p92, %r47, 0;
	@%p92 bra 	$L__BB0_139;
	mul.wide.s32 	%rd278, %r47, 4;
	add.s64 	%rd49, %rd1, %rd278;
	ld.local.u32 	%r432, [%rd49];
	setp.ne.s32 	%p93, %r432, 0;
	@%p93 bra 	$L__BB0_831;
	mov.b32 	%r433, 1;
	st.local.u32 	[%rd49], %r433;
$L__BB0_139:
	ld.global.u32 	%r48, [%rd3+184];
	setp.eq.s32 	%p94, %r48, 0;
	@%p94 bra 	$L__BB0_142;
	mul.wide.s32 	%rd279, %r48, 4;
	add.s64 	%rd50, %rd1, %rd279;
	ld.local.u32 	%r434, [%rd50];
	setp.ne.s32 	%p95, %r434, 0;
	@%p95 bra 	$L__BB0_831;
	mov.b32 	%r435, 1;
	st.local.u32 	[%rd50], %r435;
$L__BB0_142:
	ld.global.u32 	%r49, [%rd3+188];
	setp.eq.s32 	%p96, %r49, 0;
	@%p96 bra 	$L__BB0_145;
	mul.wide.s32 	%rd280, %r49, 4;
	add.s64 	%rd51, %rd1, %rd280;
	ld.local.u32 	%r436, [%rd51];
	setp.ne.s32 	%p97, %r436, 0;
	@%p97 bra 	$L__BB0_831;
	mov.b32 	%r437, 1;
	st.local.u32 	[%rd51], %r437;
$L__BB0_145:
	ld.global.u32 	%r50, [%rd3+192];
	setp.eq.s32 	%p98, %r50, 0;
	@%p98 bra 	$L__BB0_148;
	mul.wide.s32 	%rd281, %r50, 4;
	add.s64 	%rd52, %rd1, %rd281;
	ld.local.u32 	%r438, [%rd52];
	setp.ne.s32 	%p99, %r438, 0;
	@%p99 bra 	$L__BB0_831;
	mov.b32 	%r439, 1;
	st.local.u32 	[%rd52], %r439;
$L__BB0_148:
	ld.global.u32 	%r51, [%rd3+196];
	setp.eq.s32 	%p100, %r51, 0;
	@%p100 bra 	$L__BB0_151;
	mul.wide.s32 	%rd282, %r51, 4;
	add.s64 	%rd53, %rd1, %rd282;
	ld.local.u32 	%r440, [%rd53];
	setp.ne.s32 	%p101, %r440, 0;
	@%p101 bra 	$L__BB0_831;
	mov.b32 	%r441, 1;
	st.local.u32 	[%rd53], %r441;
$L__BB0_151:
	ld.global.u32 	%r52, [%rd3+200];
	setp.eq.s32 	%p102, %r52, 0;
	@%p102 bra 	$L__BB0_154;
	mul.wide.s32 	%rd283, %r52, 4;
	add.s64 	%rd54, %rd1, %rd283;
	ld.local.u32 	%r442, [%rd54];
	setp.ne.s32 	%p103, %r442, 0;
	@%p103 bra 	$L__BB0_831;
	mov.b32 	%r443, 1;
	st.local.u32 	[%rd54], %r443;
$L__BB0_154:
	ld.global.u32 	%r53, [%rd3+204];
	setp.eq.s32 	%p104, %r53, 0;
	@%p104 bra 	$L__BB0_157;
	mul.wide.s32 	%rd284, %r53, 4;
	add.s64 	%rd55, %rd1, %rd284;
	ld.local.u32 	%r444, [%rd55];
	setp.ne.s32 	%p105, %r444, 0;
	@%p105 bra 	$L__BB0_831;
	mov.b32 	%r445, 1;
	st.local.u32 	[%rd55], %r445;
$L__BB0_157:
	ld.global.u32 	%r54, [%rd3+208];
	setp.eq.s32 	%p106, %r54, 0;
	@%p106 bra 	$L__BB0_160;
	mul.wide.s32 	%rd285, %r54, 4;
	add.s64 	%rd56, %rd1, %rd285;
	ld.local.u32 	%r446, [%rd56];
	setp.ne.s32 	%p107, %r446, 0;
	@%p107 bra 	$L__BB0_831;
	mov.b32 	%r447, 1;
	st.local.u32 	[%rd56], %r447;
$L__BB0_160:
	ld.global.u32 	%r55, [%rd3+212];
	setp.eq.s32 	%p108, %r55, 0;
	@%p108 bra 	$L__BB0_163;
	mul.wide.s32 	%rd286, %r55, 4;
	add.s64 	%rd57, %rd1, %rd286;
	ld.local.u32 	%r448, [%rd57];
	setp.ne.s32 	%p109, %r448, 0;
	@%p109 bra 	$L__BB0_831;
	mov.b32 	%r449, 1;
	st.local.u32 	[%rd57], %r449;
$L__BB0_163:
	mov.b32 	%r450, 0;
	st.local.u32 	[%rd1+4], %r450;
	st.local.v2.u32 	[%rd1+8], {%r450, %r450};
	st.local.v2.u32 	[%rd1+16], {%r450, %r450};
	st.local.v2.u32 	[%rd1+24], {%r450, %r450};
	st.local.v2.u32 	[%rd1+32], {%r450, %r450};
	ld.global.u32 	%r56, [%rd3+216];
	setp.eq.s32 	%p110, %r56, 0;
	@%p110 bra 	$L__BB0_166;
	mul.wide.s32 	%rd287, %r56, 4;
	add.s64 	%rd58, %rd1, %rd287;
	ld.local.u32 	%r451, [%rd58];
	setp.ne.s32 	%p111, %r451, 0;
	@%p111 bra 	$L__BB0_831;
	mov.b32 	%r452, 1;
	st.local.u32 	[%rd58], %r452;
$L__BB0_166:
	ld.global.u32 	%r57, [%rd3+220];
	setp.eq.s32 	%p112, %r57, 0;
	@%p112 bra 	$L__BB0_169;
	mul.wide.s32 	%rd288, %r57, 4;
	add.s64 	%rd59, %rd1, %rd288;
	ld.local.u32 	%r453, [%rd59];
	setp.ne.s32 	%p113, %r453, 0;
	@%p113 bra 	$L__BB0_831;
	mov.b32 	%r454, 1;
	st.local.u32 	[%rd59], %r454;
$L__BB0_169:
	ld.global.u32 	%r58, [%rd3+224];
	setp.eq.s32 	%p114, %r58, 0;
	@%p114 bra 	$L__BB0_172;
	mul.wide.s32 	%rd289, %r58, 4;
	add.s64 	%rd60, %rd1, %rd289;
	ld.local.u32 	%r455, [%rd60];
	setp.ne.s32 	%p115, %r455, 0;
	@%p115 bra 	$L__BB0_831;
	mov.b32 	%r456, 1;
	st.local.u32 	[%rd60], %r456;
$L__BB0_172:
	ld.global.u32 	%r59, [%rd3+228];
	setp.eq.s32 	%p116, %r59, 0;
	@%p116 bra 	$L__BB0_175;
	mul.wide.s32 	%rd290, %r59, 4;
	add.s64 	%rd61, %rd1, %rd290;
	ld.local.u32 	%r457, [%rd61];
	setp.ne.s32 	%p117, %r457, 0;
	@%p117 bra 	$L__BB0_831;
	mov.b32 	%r458, 1;
	st.local.u32 	[%rd61], %r458;
$L__BB0_175:
	ld.global.u32 	%r60, [%rd3+232];
	setp.eq.s32 	%p118, %r60, 0;
	@%p118 bra 	$L__BB0_178;
	mul.wide.s32 	%rd291, %r60, 4;
	add.s64 	%rd62, %rd1, %rd291;
	ld.local.u32 	%r459, [%rd62];
	setp.ne.s32 	%p119, %r459, 0;
	@%p119 bra 	$L__BB0_831;
	mov.b32 	%r460, 1;
	st.local.u32 	[%rd62], %r460;
$L__BB0_178:
	ld.global.u32 	%r61, [%rd3+236];
	setp.eq.s32 	%p120, %r61, 0;
	@%p120 bra 	$L__BB0_181;
	mul.wide.s32 	%rd292, %r61, 4;
	add.s64 	%rd63, %rd1, %rd292;
	ld.local.u32 	%r461, [%rd63];
	setp.ne.s32 	%p121, %r461, 0;
	@%p121 bra 	$L__BB0_831;
	mov.b32 	%r462, 1;
	st.local.u32 	[%rd63], %r462;
$L__BB0_181:
	ld.global.u32 	%r62, [%rd3+240];
	setp.eq.s32 	%p122, %r62, 0;
	@%p122 bra 	$L__BB0_184;
	mul.wide.s32 	%rd293, %r62, 4;
	add.s64 	%rd64, %rd1, %rd293;
	ld.local.u32 	%r463, [%rd64];
	setp.ne.s32 	%p123, %r463, 0;
	@%p123 bra 	$L__BB0_831;
	mov.b32 	%r464, 1;
	st.local.u32 	[%rd64], %r464;
$L__BB0_184:
	ld.global.u32 	%r63, [%rd3+244];
	setp.eq.s32 	%p124, %r63, 0;
	@%p124 bra 	$L__BB0_187;
	mul.wide.s32 	%rd294, %r63, 4;
	add.s64 	%rd65, %rd1, %rd294;
	ld.local.u32 	%r465, [%rd65];
	setp.ne.s32 	%p125, %r465, 0;
	@%p125 bra 	$L__BB0_831;
	mov.b32 	%r466, 1;
	st.local.u32 	[%rd65], %r466;
$L__BB0_187:
	ld.global.u32 	%r64, [%rd3+248];
	setp.eq.s32 	%p126, %r64, 0;
	@%p126 bra 	$L__BB0_190;
	mul.wide.s32 	%rd295, %r64, 4;
	add.s64 	%rd66, %rd1, %rd295;
	ld.local.u32 	%r467, [%rd66];
	setp.ne.s32 	%p127, %r467, 0;
	@%p127 bra 	$L__BB0_831;
	mov.b32 	%r468, 1;
	st.local.u32 	[%rd66], %r468;
$L__BB0_190:
	mov.b32 	%r469, 0;
	st.local.u32 	[%rd1+4], %r469;
	st.local.v2.u32 	[%rd1+8], {%r469, %r469};
	st.local.v2.u32 	[%rd1+16], {%r469, %r469};
	st.local.v2.u32 	[%rd1+24], {%r469, %r469};
	st.local.v2.u32 	[%rd1+32], {%r469, %r469};
	ld.global.u32 	%r65, [%rd3+252];
	setp.eq.s32 	%p128, %r65, 0;
	@%p128 bra 	$L__BB0_193;
	mul.wide.s32 	%rd296, %r65, 4;
	add.s64 	%rd67, %rd1, %rd296;
	ld.local.u32 	%r470, [%rd67];
	setp.ne.s32 	%p129, %r470, 0;
	@%p129 bra 	$L__BB0_831;
	mov.b32 	%r471, 1;
	st.local.u32 	[%rd67], %r471;
$L__BB0_193:
	ld.global.u32 	%r66, [%rd3+256];
	setp.eq.s32 	%p130, %r66, 0;
	@%p130 bra 	$L__BB0_196;
	mul.wide.s32 	%rd297, %r66, 4;
	add.s64 	%rd68, %rd1, %rd297;
	ld.local.u32 	%r472, [%rd68];
	setp.ne.s32 	%p131, %r472, 0;
	@%p131 bra 	$L__BB0_831;
	mov.b32 	%r473, 1;
	st.local.u32 	[%rd68], %r473;
$L__BB0_196:
	ld.global.u32 	%r67, [%rd3+260];
	setp.eq.s32 	%p132, %r67, 0;
	@%p132 bra 	$L__BB0_199;
	mul.wide.s32 	%rd298, %r67, 4;
	add.s64 	%rd69, %rd1, %rd298;
	ld.local.u32 	%r474, [%rd69];
	setp.ne.s32 	%p133, %r474, 0;
	@%p133 bra 	$L__BB0_831;
	mov.b32 	%r475, 1;
	st.local.u32 	[%rd69], %r475;
$L__BB0_199:
	ld.global.u32 	%r68, [%rd3+264];
	setp.eq.s32 	%p134, %r68, 0;
	@%p134 bra 	$L__BB0_202;
	mul.wide.s32 	%rd299, %r68, 4;
	add.s64 	%rd70, %rd1, %rd299;
	ld.local.u32 	%r476, [%rd70];
	setp.ne.s32 	%p135, %r476, 0;
	@%p135 bra 	$L__BB0_831;
	mov.b32 	%r477, 1;
	st.local.u32 	[%rd70], %r477;
$L__BB0_202:
	ld.global.u32 	%r69, [%rd3+268];
	setp.eq.s32 	%p136, %r69, 0;
	@%p136 bra 	$L__BB0_205;
	mul.wide.s32 	%rd300, %r69, 4;
	add.s64 	%rd71, %rd1, %rd300;
	ld.local.u32 	%r478, [%rd71];
	setp.ne.s32 	%p137, %r478, 0;
	@%p137 bra 	$L__BB0_831;
	mov.b32 	%r479, 1;
	st.local.u32 	[%rd71], %r479;
$L__BB0_205:
	ld.global.u32 	%r70, [%rd3+272];
	setp.eq.s32 	%p138, %r70, 0;
	@%p138 bra 	$L__BB0_208;
	mul.wide.s32 	%rd301, %r70, 4;
	add.s64 	%rd72, %rd1, %rd301;
	ld.local.u32 	%r480, [%rd72];
	setp.ne.s32 	%p139, %r480, 0;
	@%p139 bra 	$L__BB0_831;
	mov.b32 	%r481, 1;
	st.local.u32 	[%rd72], %r481;
$L__BB0_208:
	ld.global.u32 	%r71, [%rd3+276];
	setp.eq.s32 	%p140, %r71, 0;
	@%p140 bra 	$L__BB0_211;
	mul.wide.s32 	%rd302, %r71, 4;
	add.s64 	%rd303, %rd1, %rd302;
	ld.local.u32 	%r482, [%rd303];
	setp.ne.s32 	%p141, %r482, 0;
	@%p141 bra 	$L__BB0_831;
	mov.b32 	%r483, 1;
	st.local.u32 	[%rd303], %r483;
$L__BB0_211:
	ld.global.u32 	%r72, [%rd3+280];
	setp.eq.s32 	%p142, %r72, 0;
	@%p142 bra 	$L__BB0_214;
	mul.wide.s32 	%rd306, %r72, 4;
	add.s64 	%rd307, %rd1, %rd306;
	ld.local.u32 	%r484, [%rd307];
	setp.ne.s32 	%p143, %r484, 0;
	@%p143 bra 	$L__BB0_831;
	mov.b32 	%r485, 1;
	st.local.u32 	[%rd307], %r485;
$L__BB0_214:
	ld.global.u32 	%r73, [%rd3+284];
	setp.eq.s32 	%p144, %r73, 0;
	@%p144 bra 	$L__BB0_217;
	mul.wide.s32 	%rd310, %r73, 4;
	add.s64 	%rd311, %rd1, %rd310;
	ld.local.u32 	%r486, [%rd311];
	setp.ne.s32 	%p145, %r486, 0;
	@%p145 bra 	$L__BB0_831;
	mul.wide.s32 	%rd312, %r73, 4;
	add.s64 	%rd313, %rd1, %rd312;
	mov.b32 	%r487, 1;
	st.local.u32 	[%rd313], %r487;
$L__BB0_217:
	mov.b32 	%r488, 0;
	st.local.u32 	[%rd1+4], %r488;
	st.local.v2.u32 	[%rd1+8], {%r488, %r488};
	st.local.v2.u32 	[%rd1+16], {%r488, %r488};
	st.local.v2.u32 	[%rd1+24], {%r488, %r488};
	st.local.v2.u32 	[%rd1+32], {%r488, %r488};
	ld.global.u32 	%r74, [%rd3+288];
	setp.eq.s32 	%p146, %r74, 0;
	@%p146 bra 	$L__BB0_220;
	mul.wide.s32 	%rd314, %r74, 4;
	add.s64 	%rd315, %rd1, %rd314;
	ld.local.u32 	%r489, [%rd315];
	setp.ne.s32 	%p147, %r489, 0;
	@%p147 bra 	$L__BB0_831;
	mul.wide.s32 	%rd316, %r74, 4;
	add.s64 	%rd317, %rd1, %rd316;
	mov.b32 	%r490, 1;
	st.local.u32 	[%rd317], %r490;
$L__BB0_220:
	ld.global.u32 	%r75, [%rd3+292];
	setp.eq.s32 	%p148, %r75, 0;
	@%p148 bra 	$L__BB0_223;
	mul.wide.s32 	%rd318, %r75, 4;
	add.s64 	%rd319, %rd1, %rd318;
	ld.local.u32 	%r491, [%rd319];
	setp.ne.s32 	%p149, %r491, 0;
	@%p149 bra 	$L__BB0_831;
	mul.wide.s32 	%rd320, %r75, 4;
	add.s64 	%rd321, %rd1, %rd320;
	mov.b32 	%r492, 1;
	st.local.u32 	[%rd321], %r492;
$L__BB0_223:
	ld.global.u32 	%r76, [%rd3+296];
	setp.eq.s32 	%p150, %r76, 0;
	@%p150 bra 	$L__BB0_226;
	mul.wide.s32 	%rd322, %r76, 4;
	add.s64 	%rd323, %rd1, %rd322;
	ld.local.u32 	%r493, [%rd323];
	setp.ne.s32 	%p151, %r493, 0;
	@%p151 bra 	$L__BB0_831;
	mul.wide.s32 	%rd324, %r76, 4;
	add.s64 	%rd325, %rd1, %rd324;
	mov.b32 	%r494, 1;
	st.local.u32 	[%rd325], %r494;
$L__BB0_226:
	ld.global.u32 	%r77, [%rd3+300];
	setp.eq.s32 	%p152, %r77, 0;
	@%p152 bra 	$L__BB0_229;
	mul.wide.s32 	%rd326, %r77, 4;
	add.s64 	%rd327, %rd1, %rd326;
	ld.local.u32 	%r495, [%rd327];
	setp.ne.s32 	%p153, %r495, 0;
	@%p153 bra 	$L__BB0_831;
	mul.wide.s32 	%rd328, %r77, 4;
	add.s64 	%rd329, %rd1, %rd328;
	mov.b32 	%r496, 1;
	st.local.u32 	[%rd329], %r496;
$L__BB0_229:
	ld.global.u32 	%r78, [%rd3+304];
	setp.eq.s32 	%p154, %r78, 0;
	@%p154 bra 	$L__BB0_232;
	mul.wide.s32 	%rd330, %r78, 4;
	add.s64 	%rd331, %rd1, %rd330;
	ld.local.u32 	%r497, [%rd331];
	setp.ne.s32 	%p155, %r497, 0;
	@%p155 bra 	$L__BB0_831;
	mul.wide.s32 	%rd332, %r78, 4;
	add.s64 	%rd333, %rd1, %rd332;
	mov.b32 	%r498, 1;
	st.local.u32 	[%rd333], %r498;
$L__BB0_232:
	ld.global.u32 	%r79, [%rd3+308];
	setp.eq.s32 	%p156, %r79, 0;
	@%p156 bra 	$L__BB0_235;
	mul.wide.s32 	%rd334, %r79, 4;
	add.s64 	%rd335, %rd1, %rd334;
	ld.local.u32 	%r499, [%rd335];
	setp.ne.s32 	%p157, %r499, 0;
	@%p157 bra 	$L__BB0_831;
	mul.wide.s32 	%rd336, %r79, 4;
	add.s64 	%rd337, %rd1, %rd336;
	mov.b32 	%r500, 1;
	st.local.u32 	[%rd337], %r500;
$L__BB0_235:
	ld.global.u32 	%r80, [%rd3+312];
	setp.eq.s32 	%p158, %r80, 0;
	@%p158 bra 	$L__BB0_238;
	mul.wide.s32 	%rd338, %r80, 4;
	add.s64 	%rd339, %rd1, %rd338;
	ld.local.u32 	%r501, [%rd339];
	setp.ne.s32 	%p159, %r501, 0;
	@%p159 bra 	$L__BB0_831;
	mul.wide.s32 	%rd340, %r80, 4;
	add.s64 	%rd341, %rd1, %rd340;
	mov.b32 	%r502, 1;
	st.local.u32 	[%rd341], %r502;
$L__BB0_238:
	ld.global.u32 	%r81, [%rd3+316];
	setp.eq.s32 	%p160, %r81, 0;
	@%p160 bra 	$L__BB0_241;
	mul.wide.s32 	%rd342, %r81, 4;
	add.s64 	%rd343, %rd1, %rd342;
	ld.local.u32 	%r503, [%rd343];
	setp.ne.s32 	%p161, %r503, 0;
	@%p161 bra 	$L__BB0_831;
	mul.wide.s32 	%rd344, %r81, 4;
	add.s64 	%rd345, %rd1, %rd344;
	mov.b32 	%r504, 1;
	st.local.u32 	[%rd345], %r504;
$L__BB0_241:
	ld.global.u32 	%r82, [%rd3+320];
	setp.eq.s32 	%p162, %r82, 0;
	@%p162 bra 	$L__BB0_244;
	mul.wide.s32 	%rd346, %r82, 4;
	add.s64 	%rd347, %rd1, %rd346;
	ld.local.u32 	%r505, [%rd347];
	setp.ne.s32 	%p163, %r505, 0;
	@%p163 bra 	$L__BB0_831;
	mul.wide.s32 	%rd348, %r82, 4;
	add.s64 	%rd349, %rd1, %rd348;
	mov.b32 	%r506, 1;
	st.local.u32 	[%rd349], %r506;
$L__BB0_244:
	setp.eq.s32 	%p164, %r2, 0;
	mov.b32 	%r507, 0;
	st.local.u32 	[%rd1], %r507;
	st.local.u32 	[%rd2+4], %r507;
	st.local.v2.u32 	[%rd2+8], {%r507, %r507};
	st.local.v2.u32 	[%rd2+16], {%r507, %r507};
	st.local.v2.u32 	[%rd2+24], {%r507, %r507};
	st.local.v2.u32 	[%rd2+32], {%r507, %r507};
	@%p164 bra 	$L__BB0_247;
	mul.wide.s32 	%rd350, %r2, 4;
	add.s64 	%rd351, %rd2, %rd350;
	ld.local.u32 	%r508, [%rd351];
	setp.ne.s32 	%p165, %r508, 0;
	@%p165 bra 	$L__BB0_831;
	mul.wide.s32 	%rd352, %r2, 4;
	add.s64 	%rd353, %rd2, %rd352;
	mov.b32 	%r509, 1;
	st.local.u32 	[%rd353], %r509;
$L__BB0_247:
	setp.eq.s32 	%p166, %r11, 0;
	@%p166 bra 	$L__BB0_250;
	mul.wide.s32 	%rd354, %r11, 4;
	add.s64 	%rd355, %rd2, %rd354;
	ld.local.u32 	%r510, [%rd355];
	setp.ne.s32 	%p167, %r510, 0;
	@%p167 bra 	$L__BB0_831;
	mul.wide.s32 	%rd356, %r11, 4;
	add.s64 	%rd357, %rd2, %rd356;
	mov.b32 	%r511, 1;
	st.local.u32 	[%rd357], %r511;
$L__BB0_250:
	setp.eq.s32 	%p168, %r20, 0;
	@%p168 bra 	$L__BB0_253;
	mul.wide.s32 	%rd358, %r20, 4;
	add.s64 	%rd359, %rd2, %rd358;
	ld.local.u32 	%r512, [%rd359];
	setp.ne.s32 	%p169, %r512, 0;
	@%p169 bra 	$L__BB0_831;
	mul.wide.s32 	%rd360, %r20, 4;
	add.s64 	%rd361, %rd2, %rd360;
	mov.b32 	%r513, 1;
	st.local.u32 	[%rd361], %r513;
$L__BB0_253:
	setp.eq.s32 	%p170, %r29, 0;
	@%p170 bra 	$L__BB0_256;
	mul.wide.s32 	%rd362, %r29, 4;
	add.s64 	%rd363, %rd2, %rd362;
	ld.local.u32 	%r514, [%rd363];
	setp.ne.s32 	%p171, %r514, 0;
	@%p171 bra 	$L__BB0_831;
	mul.wide.s32 	%rd364, %r29, 4;
	add.s64 	%rd365, %rd2, %rd364;
	mov.b32 	%r515, 1;
	st.local.u32 	[%rd365], %r515;
$L__BB0_256:
	setp.eq.s32 	%p172, %r38, 0;
	@%p172 bra 	$L__BB0_259;
	mul.wide.s32 	%rd366, %r38, 4;
	add.s64 	%rd367, %rd2, %rd366;
	ld.local.u32 	%r516, [%rd367];
	setp.ne.s32 	%p173, %r516, 0;
	@%p173 bra 	$L__BB0_831;
	mul.wide.s32 	%rd368, %r38, 4;
	add.s64 	%rd369, %rd2, %rd368;
	mov.b32 	%r517, 1;
	st.local.u32 	[%rd369], %r517;
$L__BB0_259:
	setp.eq.s32 	%p174, %r47, 0;
	@%p174 bra 	$L__BB0_262;
	mul.wide.s32 	%rd370, %r47, 4;
	add.s64 	%rd371, %rd2, %rd370;
	ld.local.u32 	%r518, [%rd371];
	setp.ne.s32 	%p175, %r518, 0;
	@%p175 bra 	$L__BB0_831;
	mul.wide.s32 	%rd372, %r47, 4;
	add.s64 	%rd373, %rd2, %rd372;
	mov.b32 	%r519, 1;
	st.local.u32 	[%rd373], %r519;
$L__BB0_262:
	setp.eq.s32 	%p176, %r56, 0;
	@%p176 bra 	$L__BB0_265;
	mul.wide.s32 	%rd374, %r56, 4;
	add.s64 	%rd375, %rd2, %rd374;
	ld.local.u32 	%r520, [%rd375];
	setp.ne.s32 	%p177, %r520, 0;
	@%p177 bra 	$L__BB0_831;
	mul.wide.s32 	%rd376, %r56, 4;
	add.s64 	%rd377, %rd2, %rd376;
	mov.b32 	%r521, 1;
	st.local.u32 	[%rd377], %r521;
$L__BB0_265:
	@%p128 bra 	$L__BB0_268;
	mul.wide.s32 	%rd378, %r65, 4;
	add.s64 	%rd379, %rd2, %rd378;
	ld.local.u32 	%r522, [%rd379];
	setp.ne.s32 	%p179, %r522, 0;
	@%p179 bra 	$L__BB0_831;
	mul.wide.s32 	%rd380, %r65, 4;
	add.s64 	%rd381, %rd2, %rd380;
	mov.b32 	%r523, 1;
	st.local.u32 	[%rd381], %r523;
$L__BB0_268:
	@%p146 bra 	$L__BB0_271;
	mul.wide.s32 	%rd382, %r74, 4;
	add.s64 	%rd383, %rd2, %rd382;
	ld.local.u32 	%r524, [%rd383];
	setp.ne.s32 	%p181, %r524, 0;
	@%p181 bra 	$L__BB0_831;
	mul.wide.s32 	%rd384, %r74, 4;
	add.s64 	%rd385, %rd2, %rd384;
	mov.b32 	%r525, 1;
	st.local.u32 	[%rd385], %r525;
$L__BB0_271:
	setp.eq.s32 	%p182, %r3, 0;
	mov.b32 	%r526, 0;
	st.local.u32 	[%rd2+4], %r526;
	st.local.v2.u32 	[%rd2+8], {%r526, %r526};
	st.local.v2.u32 	[%rd2+16], {%r526, %r526};
	st.local.v2.u32 	[%rd2+24], {%r526, %r526};
	st.local.v2.u32 	[%rd2+32], {%r526, %r526};
	@%p182 bra 	$L__BB0_274;
	mul.wide.s32 	%rd386, %r3, 4;
	add.s64 	%rd387, %rd2, %rd386;
	ld.local.u32 	%r527, [%rd387];
	setp.ne.s32 	%p183, %r527, 0;
	@%p183 bra 	$L__BB0_831;
	mov.b32 	%r528, 1;
	st.local.u32 	[%rd387], %r528;
$L__BB0_274:
	setp.eq.s32 	%p184, %r12, 0;
	@%p184 bra 	$L__BB0_277;
	mul.wide.s32 	%rd390, %r12, 4;
	add.s64 	%rd391, %rd2, %rd390;
	ld.local.u32 	%r529, [%rd391];
	setp.ne.s32 	%p185, %r529, 0;
	@%p185 bra 	$L__BB0_831;
	mov.b32 	%r530, 1;
	st.local.u32 	[%rd391], %r530;
$L__BB0_277:
	setp.eq.s32 	%p186, %r21, 0;
	@%p186 bra 	$L__BB0_280;
	mul.wide.s32 	%rd394, %r21, 4;
	add.s64 	%rd73, %rd2, %rd394;
	ld.local.u32 	%r531, [%rd73];
	setp.ne.s32 	%p187, %r531, 0;
	@%p187 bra 	$L__BB0_831;
	mov.b32 	%r532, 1;
	st.local.u32 	[%rd73], %r532;
$L__BB0_280:
	setp.eq.s32 	%p188, %r30, 0;
	@%p188 bra 	$L__BB0_283;
	mul.wide.s32 	%rd395, %r30, 4;
	add.s64 	%rd74, %rd2, %rd395;
	ld.local.u32 	%r533, [%rd74];
	setp.ne.s32 	%p189, %r533, 0;
	@%p189 bra 	$L__BB0_831;
	mov.b32 	%r534, 1;
	st.local.u32 	[%rd74], %r534;
$L__BB0_283:
	setp.eq.s32 	%p190, %r39, 0;
	@%p190 bra 	$L__BB0_286;
	mul.wide.s32 	%rd396, %r39, 4;
	add.s64 	%rd75, %rd2, %rd396;
	ld.local.u32 	%r535, [%rd75];
	setp.ne.s32 	%p191, %r535, 0;
	@%p191 bra 	$L__BB0_831;
	mov.b32 	%r536, 1;
	st.local.u32 	[%rd75], %r536;
$L__BB0_286:
	setp.eq.s32 	%p192, %r48, 0;
	@%p192 bra 	$L__BB0_289;
	mul.wide.s32 	%rd397, %r48, 4;
	add.s64 	%rd76, %rd2, %rd397;
	ld.local.u32 	%r537, [%rd76];
	setp.ne.s32 	%p193, %r537, 0;
	@%p193 bra 	$L__BB0_831;
	mov.b32 	%r538, 1;
	st.local.u32 	[%rd76], %r538;
$L__BB0_289:
	setp.eq.s32 	%p194, %r57, 0;
	@%p194 bra 	$L__BB0_292;
	mul.wide.s32 	%rd398, %r57, 4;
	add.s64 	%rd77, %rd2, %rd398;
	ld.local.u32 	%r539, [%rd77];
	setp.ne.s32 	%p195, %r539, 0;
	@%p195 bra 	$L__BB0_831;
	mov.b32 	%r540, 1;
	st.local.u32 	[%rd77], %r540;
$L__BB0_292:
	@%p130 bra 	$L__BB0_295;
	mul.wide.s32 	%rd399, %r66, 4;
	add.s64 	%rd78, %rd2, %rd399;
	ld.local.u32 	%r541, [%rd78];
	setp.ne.s32 	%p197, %r541, 0;
	@%p197 bra 	$L__BB0_831;
	mov.b32 	%r542, 1;
	st.local.u32 	[%rd78], %r542;
$L__BB0_295:
	@%p148 bra 	$L__BB0_298;
	mul.wide.s32 	%rd400, %r75, 4;
	add.s64 	%rd79, %rd2, %rd400;
	ld.local.u32 	%r543, [%rd79];
	setp.ne.s32 	%p199, %r543, 0;
	@%p199 bra 	$L__BB0_831;
	mov.b32 	%r544, 1;
	st.local.u32 	[%rd79], %r544;
$L__BB0_298:
	setp.eq.s32 	%p200, %r4, 0;
	mov.b32 	%r545, 0;
	st.local.u32 	[%rd2+4], %r545;
	st.local.v2.u32 	[%rd2+8], {%r545, %r545};
	st.local.v2.u32 	[%rd2+16], {%r545, %r545};
	st.local.v2.u32 	[%rd2+24], {%r545, %r545};
	st.local.v2.u32 	[%rd2+32], {%r545, %r545};
	@%p200 bra 	$L__BB0_301;
	mul.wide.s32 	%rd401, %r4, 4;
	add.s64 	%rd80, %rd2, %rd401;
	ld.local.u32 	%r546, [%rd80];
	setp.ne.s32 	%p201, %r546, 0;
	@%p201 bra 	$L__BB0_831;
	mov.b32 	%r547, 1;
	st.local.u32 	[%rd80], %r547;
$L__BB0_301:
	setp.eq.s32 	%p202, %r13, 0;
	@%p202 bra 	$L__BB0_304;
	mul.wide.s32 	%rd402, %r13, 4;
	add.s64 	%rd81, %rd2, %rd402;
	ld.local.u32 	%r548, [%rd81];
	setp.ne.s32 	%p203, %r548, 0;
	@%p203 bra 	$L__BB0_831;
	mov.b32 	%r549, 1;
	st.local.u32 	[%rd81], %r549;
$L__BB0_304:
	setp.eq.s32 	%p204, %r22, 0;
	@%p204 bra 	$L__BB0_307;
	mul.wide.s32 	%rd403, %r22, 4;
	add.s64 	%rd82, %rd2, %rd403;
	ld.local.u32 	%r550, [%rd82];
	setp.ne.s32 	%p205, %r550, 0;
	@%p205 bra 	$L__BB0_831;
	mov.b32 	%r551, 1;
	st.local.u32 	[%rd82], %r551;
$L__BB0_307:
	setp.eq.s32 	%p206, %r31, 0;
	@%p206 bra 	$L__BB0_310;
	mul.wide.s32 	%rd404, %r31, 4;
	add.s64 	%rd83, %rd2, %rd404;
	ld.local.u32 	%r552, [%rd83];
	setp.ne.s32 	%p207, %r552, 0;
	@%p207 bra 	$L__BB0_831;
	mov.b32 	%r553, 1;
	st.local.u32 	[%rd83], %r553;
$L__BB0_310:
	setp.eq.s32 	%p208, %r40, 0;
	@%p208 bra 	$L__BB0_313;
	mul.wide.s32 	%rd405, %r40, 4;
	add.s64 	%rd84, %rd2, %rd405;
	ld.local.u32 	%r554, [%rd84];
	setp.ne.s32 	%p209, %r554, 0;
	@%p209 bra 	$L__BB0_831;
	mov.b32 	%r555, 1;
	st.local.u32 	[%rd84], %r555;
$L__BB0_313:
	setp.eq.s32 	%p210, %r49, 0;
	@%p210 bra 	$L__BB0_316;
	mul.wide.s32 	%rd406, %r49, 4;
	add.s64 	%rd85, %rd2, %rd406;
	ld.local.u32 	%r556, [%rd85];
	setp.ne.s32 	%p211, %r556, 0;
	@%p211 bra 	$L__BB0_831;
	mov.b32 	%r557, 1;
	st.local.u32 	[%rd85], %r557;
$L__BB0_316:
	setp.eq.s32 	%p212, %r58, 0;
	@%p212 bra 	$L__BB0_319;
	mul.wide.s32 	%rd407, %r58, 4;
	add.s64 	%rd86, %rd2, %rd407;
	ld.local.u32 	%r558, [%rd86];
	setp.ne.s32 	%p213, %r558, 0;
	@%p213 bra 	$L__BB0_831;
	mov.b32 	%r559, 1;
	st.local.u32 	[%rd86], %r559;
$L__BB0_319:
	setp.eq.s32 	%p214, %r67, 0;
	@%p214 bra 	$L__BB0_322;
	mul.wide.s32 	%rd408, %r67, 4;
	add.s64 	%rd87, %rd2, %rd408;
	ld.local.u32 	%r560, [%rd87];
	setp.ne.s32 	%p215, %r560, 0;
	@%p215 bra 	$L__BB0_831;
	mov.b32 	%r561, 1;
	st.local.u32 	[%rd87], %r561;
$L__BB0_322:
	setp.eq.s32 	%p216, %r76, 0;
	@%p216 bra 	$L__BB0_325;
	mul.wide.s32 	%rd409, %r76, 4;
	add.s64 	%rd88, %rd2, %rd409;
	ld.local.u32 	%r562, [%rd88];
	setp.ne.s32 	%p217, %r562, 0;
	@%p217 bra 	$L__BB0_831;
	mov.b32 	%r563, 1;
	st.local.u32 	[%rd88], %r563;
$L__BB0_325:
	setp.eq.s32 	%p218, %r5, 0;
	mov.b32 	%r564, 0;
	st.local.u32 	[%rd2+4], %r564;
	st.local.v2.u32 	[%rd2+8], {%r564, %r564};
	st.local.v2.u32 	[%rd2+16], {%r564, %r564};
	st.local.v2.u32 	[%rd2+24], {%r564, %r564};
	st.local.v2.u32 	[%rd2+32], {%r564, %r564};
	@%p218 bra 	$L__BB0_328;
	mul.wide.s32 	%rd410, %r5, 4;
	add.s64 	%rd89, %rd2, %rd410;
	ld.local.u32 	%r565, [%rd89];
	setp.ne.s32 	%p219, %r565, 0;
	@%p219 bra 	$L__BB0_831;
	mov.b32 	%r566, 1;
	st.local.u32 	[%rd89], %r566;
$L__BB0_328:
	setp.eq.s32 	%p220, %r14, 0;
	@%p220 bra 	$L__BB0_331;
	mul.wide.s32 	%rd411, %r14, 4;
	add.s64 	%rd90, %rd2, %rd411;
	ld.local.u32 	%r567, [%rd90];
	setp.ne.s32 	%p221, %r567, 0;
	@%p221 bra 	$L__BB0_831;
	mov.b32 	%r568, 1;
	st.local.u32 	[%rd90], %r568;
$L__BB0_331:
	setp.eq.s32 	%p222, %r23, 0;
	@%p222 bra 	$L__BB0_334;
	mul.wide.s32 	%rd412, %r23, 4;
	add.s64 	%rd91, %rd2, %rd412;
	ld.local.u32 	%r569, [%rd91];
	setp.ne.s32 	%p223, %r569, 0;
	@%p223 bra 	$L__BB0_831;
	mov.b32 	%r570, 1;
	st.local.u32 	[%rd91], %r570;
$L__BB0_334:
	setp.eq.s32 	%p224, %r32, 0;
	@%p224 bra 	$L__BB0_337;
	mul.wide.s32 	%rd413, %r32, 4;
	add.s64 	%rd92, %rd2, %rd413;
	ld.local.u32 	%r571, [%rd92];
	setp.ne.s32 	%p225, %r571, 0;
	@%p225 bra 	$L__BB0_831;
	mov.b32 	%r572, 1;
	st.local.u32 	[%rd92], %r572;
$L__BB0_337:
	setp.eq.s32 	%p226, %r41, 0;
	@%p226 bra 	$L__BB0_340;
	mul.wide.s32 	%rd414, %r41, 4;
	add.s64 	%rd93, %rd2, %rd414;
	ld.local.u32 	%r573, [%rd93];
	setp.ne.s32 	%p227, %r573, 0;
	@%p227 bra 	$L__BB0_831;
	mov.b32 	%r574, 1;
	st.local.u32 	[%rd93], %r574;
$L__BB0_340:
	setp.eq.s32 	%p228, %r50, 0;
	@%p228 bra 	$L__BB0_343;
	mul.wide.s32 	%rd415, %r50, 4;
	add.s64 	%rd94, %rd2, %rd415;
	ld.local.u32 	%r575, [%rd94];
	setp.ne.s32 	%p229, %r575, 0;
	@%p229 bra 	$L__BB0_831;
	mov.b32 	%r576, 1;
	st.local.u32 	[%rd94], %r576;
$L__BB0_343:
	setp.eq.s32 	%p230, %r59, 0;
	@%p230 bra 	$L__BB0_346;
	mul.wide.s32 	%rd416, %r59, 4;
	add.s64 	%rd95, %rd2, %rd416;
	ld.local.u32 	%r577, [%rd95];
	setp.ne.s32 	%p231, %r577, 0;
	@%p231 bra 	$L__BB0_831;
	mov.b32 	%r578, 1;
	st.local.u32 	[%rd95], %r578;
$L__BB0_346:
	setp.eq.s32 	%p232, %r68, 0;
	@%p232 bra 	$L__BB0_349;
	mul.wide.s32 	%rd417, %r68, 4;
	add.s64 	%rd96, %rd2, %rd417;
	ld.local.u32 	%r579, [%rd96];
	setp.ne.s32 	%p233, %r579, 0;
	@%p233 bra 	$L__BB0_831;
	mov.b32 	%r580, 1;
	st.local.u32 	[%rd96], %r580;
$L__BB0_349:
	setp.eq.s32 	%p234, %r77, 0;
	@%p234 bra 	$L__BB0_352;
	mul.wide.s32 	%rd418, %r77, 4;
	add.s64 	%rd97, %rd2, %rd418;
	ld.local.u32 	%r581, [%rd97];
	setp.ne.s32 	%p235, %r581, 0;
	@%p235 bra 	$L__BB0_831;
	mov.b32 	%r582, 1;
	st.local.u32 	[%rd97], %r582;
$L__BB0_352:
	setp.eq.s32 	%p236, %r6, 0;
	mov.b32 	%r583, 0;
	st.local.u32 	[%rd2+4], %r583;
	st.local.v2.u32 	[%rd2+8], {%r583, %r583};
	st.local.v2.u32 	[%rd2+16], {%r583, %r583};
	st.local.v2.u32 	[%rd2+24], {%r583, %r583};
	st.local.v2.u32 	[%rd2+32], {%r583, %r583};
	@%p236 bra 	$L__BB0_355;
	mul.wide.s32 	%rd419, %r6, 4;
	add.s64 	%rd98, %rd2, %rd419;
	ld.local.u32 	%r584, [%rd98];
	setp.ne.s32 	%p237, %r584, 0;
	@%p237 bra 	$L__BB0_831;
	mov.b32 	%r585, 1;
	st.local.u32 	[%rd98], %r585;
$L__BB0_355:
	setp.eq.s32 	%p238, %r15, 0;
	@%p238 bra 	$L__BB0_358;
	mul.wide.s32 	%rd420, %r15, 4;
	add.s64 	%rd99, %rd2, %rd420;
	ld.local.u32 	%r586, [%rd99];
	setp.ne.s32 	%p239, %r586, 0;
	@%p239 bra 	$L__BB0_831;
	mov.b32 	%r587, 1;
	st.local.u32 	[%rd99], %r587;
$L__BB0_358:
	setp.eq.s32 	%p240, %r24, 0;
	@%p240 bra 	$L__BB0_361;
	mul.wide.s32 	%rd421, %r24, 4;
	add.s64 	%rd100, %rd2, %rd421;
	ld.local.u32 	%r588, [%rd100];
	setp.ne.s32 	%p241, %r588, 0;
	@%p241 bra 	$L__BB0_831;
	mov.b32 	%r589, 1;
	st.local.u32 	[%rd100], %r589;
$L__BB0_361:
	setp.eq.s32 	%p242, %r33, 0;
	@%p242 bra 	$L__BB0_364;
	mul.wide.s32 	%rd422, %r33, 4;
	add.s64 	%rd101, %rd2, %rd422;
	ld.local.u32 	%r590, [%rd101];
	setp.ne.s32 	%p243, %r590, 0;
	@%p243 bra 	$L__BB0_831;
	mov.b32 	%r591, 1;
	st.local.u32 	[%rd101], %r591;
$L__BB0_364:
	setp.eq.s32 	%p244, %r42, 0;
	@%p244 bra 	$L__BB0_367;
	mul.wide.s32 	%rd423, %r42, 4;
	add.s64 	%rd102, %rd2, %rd423;
	ld.local.u32 	%r592, [%rd102];
	setp.ne.s32 	%p245, %r592, 0;
	@%p245 bra 	$L__BB0_831;
	mov.b32 	%r593, 1;
	st.local.u32 	[%rd102], %r593;
$L__BB0_367:
	setp.eq.s32 	%p246, %r51, 0;
	@%p246 bra 	$L__BB0_370;
	mul.wide.s32 	%rd424, %r51, 4;
	add.s64 	%rd103, %rd2, %rd424;
	ld.local.u32 	%r594, [%rd103];
	setp.ne.s32 	%p247, %r594, 0;
	@%p247 bra 	$L__BB0_831;
	mov.b32 	%r595, 1;
	st.local.u32 	[%rd103], %r595;
$L__BB0_370:
	setp.eq.s32 	%p248, %r60, 0;
	@%p248 bra 	$L__BB0_373;
	mul.wide.s32 	%rd425, %r60, 4;
	add.s64 	%rd104, %rd2, %rd425;
	ld.local.u32 	%r596, [%rd104];
	setp.ne.s32 	%p249, %r596, 0;
	@%p249 bra 	$L__BB0_831;
	mov.b32 	%r597, 1;
	st.local.u32 	[%rd104], %r597;
$L__BB0_373:
	setp.eq.s32 	%p250, %r69, 0;
	@%p250 bra 	$L__BB0_376;
	mul.wide.s32 	%rd426, %r69, 4;
	add.s64 	%rd105, %rd2, %rd426;
	ld.local.u32 	%r598, [%rd105];
	setp.ne.s32 	%p251, %r598, 0;
	@%p251 bra 	$L__BB0_831;
	mov.b32 	%r599, 1;
	st.local.u32 	[%rd105], %r599;
$L__BB0_376:
	setp.eq.s32 	%p252, %r78, 0;
	@%p252 bra 	$L__BB0_379;
	mul.wide.s32 	%rd427, %r78, 4;
	add.s64 	%rd106, %rd2, %rd427;
	ld.local.u32 	%r600, [%rd106];
	setp.ne.s32 	%p253, %r600, 0;
	@%p253 bra 	$L__BB0_831;
	mov.b32 	%r601, 1;
	st.local.u32 	[%rd106], %r601;
$L__BB0_379:
	setp.eq.s32 	%p254, %r7, 0;
	mov.b32 	%r602, 0;
	st.local.u32 	[%rd2+4], %r602;
	st.local.v2.u32 	[%rd2+8], {%r602, %r602};
	st.local.v2.u32 	[%rd2+16], {%r602, %r602};
	st.local.v2.u32 	[%rd2+24], {%r602, %r602};
	st.local.v2.u32 	[%rd2+32], {%r602, %r602};
	@%p254 bra 	$L__BB0_382;
	mul.wide.s32 	%rd428, %r7, 4;
	add.s64 	%rd107, %rd2, %rd428;
	ld.local.u32 	%r603, [%rd107];
	setp.ne.s32 	%p255, %r603, 0;
	@%p255 bra 	$L__BB0_831;
	mov.b32 	%r604, 1;
	st.local.u32 	[%rd107], %r604;
$L__BB0_382:
	setp.eq.s32 	%p256, %r16, 0;
	@%p256 bra 	$L__BB0_385;
	mul.wide.s32 	%rd429, %r16, 4;
	add.s64 	%rd108, %rd2, %rd429;
	ld.local.u32 	%r605, [%rd108];
	setp.ne.s32 	%p257, %r605, 0;
	@%p257 bra 	$L__BB0_831;
	mov.b32 	%r606, 1;
	st.local.u32 	[%rd108], %r606;
$L__BB0_385:
	setp.eq.s32 	%p258, %r25, 0;
	@%p258 bra 	$L__BB0_388;
	mul.wide.s32 	%rd430, %r25, 4;
	add.s64 	%rd109, %rd2, %rd430;
	ld.local.u32 	%r607, [%rd109];
	setp.ne.s32 	%p259, %r607, 0;
	@%p259 bra 	$L__BB0_831;
	mov.b32 	%r608, 1;
	st.local.u32 	[%rd109], %r608;
$L__BB0_388:
	setp.eq.s32 	%p260, %r34, 0;
	@%p260 bra 	$L__BB0_391;
	mul.wide.s32 	%rd431, %r34, 4;
	add.s64 	%rd110, %rd2, %rd431;
	ld.local.u32 	%r609, [%rd110];
	setp.ne.s32 	%p261, %r609, 0;
	@%p261 bra 	$L__BB0_831;
	mov.b32 	%r610, 1;
	st.local.u32 	[%rd110], %r610;
$L__BB0_391:
	setp.eq.s32 	%p262, %r43, 0;
	@%p262 bra 	$L__BB0_394;
	mul.wide.s32 	%rd432, %r43, 4;
	add.s64 	%rd111, %rd2, %rd432;
	ld.local.u32 	%r611, [%rd111];
	setp.ne.s32 	%p263, %r611, 0;
	@%p263 bra 	$L__BB0_831;
	mov.b32 	%r612, 1;
	st.local.u32 	[%rd111], %r612;
$L__BB0_394:
	setp.eq.s32 	%p264, %r52, 0;
	@%p264 bra 	$L__BB0_397;
	mul.wide.s32 	%rd433, %r52, 4;
	add.s64 	%rd112, %rd2, %rd433;
	ld.local.u32 	%r613, [%rd112];
	setp.ne.s32 	%p265, %r613, 0;
	@%p265 bra 	$L__BB0_831;
	mov.b32 	%r614, 1;
	st.local.u32 	[%rd112], %r614;
$L__BB0_397:
	setp.eq.s32 	%p266, %r61, 0;
	@%p266 bra 	$L__BB0_400;
	mul.wide.s32 	%rd434, %r61, 4;
	add.s64 	%rd113, %rd2, %rd434;
	ld.local.u32 	%r615, [%rd113];
	setp.ne.s32 	%p267, %r615, 0;
	@%p267 bra 	$L__BB0_831;
	mov.b32 	%r616, 1;
	st.local.u32 	[%rd113], %r616;
$L__BB0_400:
	setp.eq.s32 	%p268, %r70, 0;
	@%p268 bra 	$L__BB0_403;
	mul.wide.s32 	%rd435, %r70, 4;
	add.s64 	%rd114, %rd2, %rd435;
	ld.local.u32 	%r617, [%rd114];
	setp.ne.s32 	%p269, %r617, 0;
	@%p269 bra 	$L__BB0_831;
	mov.b32 	%r618, 1;
	st.local.u32 	[%rd114], %r618;
$L__BB0_403:
	setp.eq.s32 	%p270, %r79, 0;
	@%p270 bra 	$L__BB0_406;
	mul.wide.s32 	%rd436, %r79, 4;
	add.s64 	%rd115, %rd2, %rd436;
	ld.local.u32 	%r619, [%rd115];
	setp.ne.s32 	%p271, %r619, 0;
	@%p271 bra 	$L__BB0_831;
	mov.b32 	%r620, 1;
	st.local.u32 	[%rd115], %r620;
$L__BB0_406:
	setp.eq.s32 	%p272, %r8, 0;
	mov.b32 	%r621, 0;
	st.local.u32 	[%rd2+4], %r621;
	st.local.v2.u32 	[%rd2+8], {%r621, %r621};
	st.local.v2.u32 	[%rd2+16], {%r621, %r621};
	st.local.v2.u32 	[%rd2+24], {%r621, %r621};
	st.local.v2.u32 	[%rd2+32], {%r621, %r621};
	@%p272 bra 	$L__BB0_409;
	mul.wide.s32 	%rd437, %r8, 4;
	add.s64 	%rd116, %rd2, %rd437;
	ld.local.u32 	%r622, [%rd116];
	setp.ne.s32 	%p273, %r622, 0;
	@%p273 bra 	$L__BB0_831;
	mov.b32 	%r623, 1;
	st.local.u32 	[%rd116], %r623;
$L__BB0_409:
	setp.eq.s32 	%p274, %r17, 0;
	@%p274 bra 	$L__BB0_412;
	mul.wide.s32 	%rd438, %r17, 4;
	add.s64 	%rd117, %rd2, %rd438;
	ld.local.u32 	%r624, [%rd117];
	setp.ne.s32 	%p275, %r624, 0;
	@%p275 bra 	$L__BB0_831;
	mov.b32 	%r625, 1;
	st.local.u32 	[%rd117], %r625;
$L__BB0_412:
	setp.eq.s32 	%p276, %r26, 0;
	@%p276 bra 	$L__BB0_415;
	mul.wide.s32 	%rd439, %r26, 4;
	add.s64 	%rd118, %rd2, %rd439;
	ld.local.u32 	%r626, [%rd118];
	setp.ne.s32 	%p277, %r626, 0;
	@%p277 bra 	$L__BB0_831;
	mov.b32 	%r627, 1;
	st.local.u32 	[%rd118], %r627;
$L__BB0_415:
	setp.eq.s32 	%p278, %r35, 0;
	@%p278 bra 	$L__BB0_418;
	mul.wide.s32 	%rd440, %r35, 4;
	add.s64 	%rd119, %rd2, %rd440;
	ld.local.u32 	%r628, [%rd119];
	setp.ne.s32 	%p279, %r628, 0;
	@%p279 bra 	$L__BB0_831;
	mov.b32 	%r629, 1;
	st.local.u32 	[%rd119], %r629;
$L__BB0_418:
	setp.eq.s32 	%p280, %r44, 0;
	@%p280 bra 	$L__BB0_421;
	mul.wide.s32 	%rd441, %r44, 4;
	add.s64 	%rd120, %rd2, %rd441;
	ld.local.u32 	%r630, [%rd120];
	setp.ne.s32 	%p281, %r630, 0;
	@%p281 bra 	$L__BB0_831;
	mov.b32 	%r631, 1;
	st.local.u32 	[%rd120], %r631;
$L__BB0_421:
	setp.eq.s32 	%p282, %r53, 0;
	@%p282 bra 	$L__BB0_424;
	mul.wide.s32 	%rd442, %r53, 4;
	add.s64 	%rd121, %rd2, %rd442;
	ld.local.u32 	%r632, [%rd121];
	setp.ne.s32 	%p283, %r632, 0;
	@%p283 bra 	$L__BB0_831;
	mov.b32 	%r633, 1;
	st.local.u32 	[%rd121], %r633;
$L__BB0_424:
	setp.eq.s32 	%p284, %r62, 0;
	@%p284 bra 	$L__BB0_427;
	mul.wide.s32 	%rd443, %r62, 4;
	add.s64 	%rd122, %rd2, %rd443;
	ld.local.u32 	%r634, [%rd122];
	setp.ne.s32 	%p285, %r634, 0;
	@%p285 bra 	$L__BB0_831;
	mov.b32 	%r635, 1;
	st.local.u32 	[%rd122], %r635;
$L__BB0_427:
	setp.eq.s32 	%p286, %r71, 0;
	@%p286 bra 	$L__BB0_430;
	mul.wide.s32 	%rd444, %r71, 4;
	add.s64 	%rd123, %rd2, %rd444;
	ld.local.u32 	%r636, [%rd123];
	setp.ne.s32 	%p287, %r636, 0;
	@%p287 bra 	$L__BB0_831;
	mov.b32 	%r637, 1;
	st.local.u32 	[%rd123], %r637;
$L__BB0_430:
	setp.eq.s32 	%p288, %r80, 0;
	@%p288 bra 	$L__BB0_433;
	mul.wide.s32 	%rd445, %r80, 4;
	add.s64 	%rd124, %rd2, %rd445;
	ld.local.u32 	%r638, [%rd124];
	setp.ne.s32 	%p289, %r638, 0;
	@%p289 bra 	$L__BB0_831;
	mov.b32 	%r639, 1;
	st.local.u32 	[%rd124], %r639;
$L__BB0_433:
	mov.b32 	%r640, 0;
	st.local.u32 	[%rd2+4], %r640;
	st.local.v2.u32 	[%rd2+8], {%r640, %r640};
	st.local.v2.u32 	[%rd2+16], {%r640, %r640};
	st.local.v2.u32 	[%rd2+24], {%r640, %r640};
	st.local.v2.u32 	[%rd2+32], {%r640, %r640};
	ld.global.u32 	%r83, [%rd3+28];
	setp.eq.s32 	%p290, %r83, 0;
	@%p290 bra 	$L__BB0_436;
	mul.wide.s32 	%rd446, %r83, 4;
	add.s64 	%rd125, %rd2, %rd446;
	ld.local.u32 	%r641, [%rd125];
	setp.ne.s32 	%p291, %r641, 0;
	@%p291 bra 	$L__BB0_831;
	mov.b32 	%r642, 1;
	st.local.u32 	[%rd125], %r642;
$L__BB0_436:
	setp.eq.s32 	%p292, %r18, 0;
	@%p292 bra 	$L__BB0_439;
	mul.wide.s32 	%rd447, %r18, 4;
	add.s64 	%rd126, %rd2, %rd447;
	ld.local.u32 	%r643, [%rd126];
	setp.ne.s32 	%p293, %r643, 0;
	@%p293 bra 	$L__BB0_831;
	mov.b32 	%r644, 1;
	st.local.u32 	[%rd126], %r644;
$L__BB0_439:
	setp.eq.s32 	%p294, %r27, 0;
	@%p294 bra 	$L__BB0_442;
	mul.wide.s32 	%rd448, %r27, 4;
	add.s64 	%rd127, %rd2, %rd448;
	ld.local.u32 	%r645, [%rd127];
	setp.ne.s32 	%p295, %r645, 0;
	@%p295 bra 	$L__BB0_831;
	mov.b32 	%r646, 1;
	st.local.u32 	[%rd127], %r646;
$L__BB0_442:
	setp.eq.s32 	%p296, %r36, 0;
	@%p296 bra 	$L__BB0_445;
	mul.wide.s32 	%rd449, %r36, 4;
	add.s64 	%rd128, %rd2, %rd449;
	ld.local.u32 	%r647, [%rd128];
	setp.ne.s32 	%p297, %r647, 0;
	@%p297 bra 	$L__BB0_831;
	mov.b32 	%r648, 1;
	st.local.u32 	[%rd128], %r648;
$L__BB0_445:
	setp.eq.s32 	%p298, %r45, 0;
	@%p298 bra 	$L__BB0_448;
	mul.wide.s32 	%rd450, %r45, 4;
	add.s64 	%rd129, %rd2, %rd450;
	ld.local.u32 	%r649, [%rd129];
	setp.ne.s32 	%p299, %r649, 0;
	@%p299 bra 	$L__BB0_831;
	mov.b32 	%r650, 1;
	st.local.u32 	[%rd129], %r650;
$L__BB0_448:
	setp.eq.s32 	%p300, %r54, 0;
	@%p300 bra 	$L__BB0_451;
	mul.wide.s32 	%rd451, %r54, 4;
	add.s64 	%rd130, %rd2, %rd451;
	ld.local.u32 	%r651, [%rd130];
	setp.ne.s32 	%p301, %r651, 0;
	@%p301 bra 	$L__BB0_831;
	mov.b32 	%r652, 1;
	st.local.u32 	[%rd130], %r652;
$L__BB0_451:
	setp.eq.s32 	%p302, %r63, 0;
	@%p302 bra 	$L__BB0_454;
	mul.wide.s32 	%rd452, %r63, 4;
	add.s64 	%rd131, %rd2, %rd452;
	ld.local.u32 	%r653, [%rd131];
	setp.ne.s32 	%p303, %r653, 0;
	@%p303 bra 	$L__BB0_831;
	mov.b32 	%r654, 1;
	st.local.u32 	[%rd131], %r654;
$L__BB0_454:
	setp.eq.s32 	%p304, %r72, 0;
	@%p304 bra 	$L__BB0_457;
	mul.wide.s32 	%rd453, %r72, 4;
	add.s64 	%rd132, %rd2, %rd453;
	ld.local.u32 	%r655, [%rd132];
	setp.ne.s32 	%p305, %r655, 0;
	@%p305 bra 	$L__BB0_831;
	mov.b32 	%r656, 1;
	st.local.u32 	[%rd132], %r656;
$L__BB0_457:
	setp.eq.s32 	%p306, %r81, 0;
	@%p306 bra 	$L__BB0_460;
	mul.wide.s32 	%rd454, %r81, 4;
	add.s64 	%rd133, %rd2, %rd454;
	ld.local.u32 	%r657, [%rd133];
	setp.ne.s32 	%p307, %r657, 0;
	@%p307 bra 	$L__BB0_831;
	mov.b32 	%r658, 1;
	st.local.u32 	[%rd133], %r658;
$L__BB0_460:
	mov.b32 	%r659, 0;
	st.local.u32 	[%rd2+4], %r659;
	st.local.v2.u32 	[%rd2+8], {%r659, %r659};
	st.local.v2.u32 	[%rd2+16], {%r659, %r659};
	st.local.v2.u32 	[%rd2+24], {%r659, %r659};
	st.local.v2.u32 	[%rd2+32], {%r659, %r659};
	ld.global.u32 	%r84, [%rd3+32];
	setp.eq.s32 	%p308, %r84, 0;
	@%p308 bra 	$L__BB0_463;
	mul.wide.s32 	%rd455, %r84, 4;
	add.s64 	%rd134, %rd2, %rd455;
	ld.local.u32 	%r660, [%rd134];
	setp.ne.s32 	%p309, %r660, 0;
	@%p309 bra 	$L__BB0_831;
	mov.b32 	%r661, 1;
	st.local.u32 	[%rd134], %r661;
$L__BB0_463:
	ld.global.u32 	%r85, [%rd3+68];
	setp.eq.s32 	%p310, %r85, 0;
	@%p310 bra 	$L__BB0_466;
	mul.wide.s32 	%rd456, %r85, 4;
	add.s64 	%rd135, %rd2, %rd456;
	ld.local.u32 	%r662, [%rd135];
	setp.ne.s32 	%p311, %r662, 0;
	@%p311 bra 	$L__BB0_831;
	mov.b32 	%r663, 1;
	st.local.u32 	[%rd135], %r663;
$L__BB0_466:
	setp.eq.s32 	%p312, %r28, 0;
	@%p312 bra 	$L__BB0_469;
	mul.wide.s32 	%rd457, %r28, 4;
	add.s64 	%rd136, %rd2, %rd457;
	ld.local.u32 	%r664, [%rd136];
	setp.ne.s32 	%p313, %r664, 0;
	@%p313 bra 	$L__BB0_831;
	mov.b32 	%r665, 1;
	st.local.u32 	[%rd136], %r665;
$L__BB0_469:
	setp.eq.s32 	%p314, %r37, 0;
	@%p314 bra 	$L__BB0_472;
	mul.wide.s32 	%rd458, %r37, 4;
	add.s64 	%rd137, %rd2, %rd458;
	ld.local.u32 	%r666, [%rd137];
	setp.ne.s32 	%p315, %r666, 0;
	@%p315 bra 	$L__BB0_831;
	mov.b32 	%r667, 1;
	st.local.u32 	[%rd137], %r667;
$L__BB0_472:
	setp.eq.s32 	%p316, %r46, 0;
	@%p316 bra 	$L__BB0_475;
	mul.wide.s32 	%rd459, %r46, 4;
	add.s64 	%rd138, %rd2, %rd459;
	ld.local.u32 	%r668, [%rd138];
	setp.ne.s32 	%p317, %r668, 0;
	@%p317 bra 	$L__BB0_831;
	mov.b32 	%r669, 1;
	st.local.u32 	[%rd138], %r669;
$L__BB0_475:
	setp.eq.s32 	%p318, %r55, 0;
	@%p318 bra 	$L__BB0_478;
	mul.wide.s32 	%rd460, %r55, 4;
	add.s64 	%rd139, %rd2, %rd460;
	ld.local.u32 	%r670, [%rd139];
	setp.ne.s32 	%p319, %r670, 0;
	@%p319 bra 	$L__BB0_831;
	mov.b32 	%r671, 1;
	st.local.u32 	[%rd139], %r671;
$L__BB0_478:
	setp.eq.s32 	%p320, %r64, 0;
	@%p320 bra 	$L__BB0_481;
	mul.wide.s32 	%rd461, %r64, 4;
	add.s64 	%rd140, %rd2, %rd461;
	ld.local.u32 	%r672, [%rd140];
	setp.ne.s32 	%p321, %r672, 0;
	@%p321 bra 	$L__BB0_831;
	mov.b32 	%r673, 1;
	st.local.u32 	[%rd140], %r673;
$L__BB0_481:
	setp.eq.s32 	%p322, %r73, 0;
	@%p322 bra 	$L__BB0_484;
	mul.wide.s32 	%rd462, %r73, 4;
	add.s64 	%rd141, %rd2, %rd462;
	ld.local.u32 	%r674, [%rd141];
	setp.ne.s32 	%p323, %r674, 0;
	@%p323 bra 	$L__BB0_831;
	mov.b32 	%r675, 1;
	st.local.u32 	[%rd141], %r675;
$L__BB0_484:
	setp.eq.s32 	%p324, %r82, 0;
	@%p324 bra 	$L__BB0_487;
	mul.wide.s32 	%rd463, %r82, 4;
	add.s64 	%rd142, %rd2, %rd463;
	ld.local.u32 	%r676, [%rd142];
	setp.ne.s32 	%p325, %r676, 0;
	@%p325 bra 	$L__BB0_831;
	mov.b32 	%r677, 1;
	st.local.u32 	[%rd142], %r677;
$L__BB0_487:
	mov.b32 	%r678, 0;
	st.local.u32 	[%rd2], %r678;
	st.local.u32 	[%rd1+4], %r678;
	st.local.v2.u32 	[%rd1+8], {%r678, %r678};
	st.local.v2.u32 	[%rd1+16], {%r678, %r678};
	st.local.v2.u32 	[%rd1+24], {%r678, %r678};
	st.local.v2.u32 	[%rd1+32], {%r678, %r678};
	ld.global.u32 	%r86, [%rd3];
	setp.eq.s32 	%p326, %r86, 0;
	@%p326 bra 	$L__BB0_490;
	mul.wide.s32 	%rd464, %r86, 4;
	add.s64 	%rd143, %rd1, %rd464;
	ld.local.u32 	%r679, [%rd143];
	setp.ne.s32 	%p327, %r679, 0;
	@%p327 bra 	$L__BB0_831;
	mov.b32 	%r680, 1;
	st.local.u32 	[%rd143], %r680;
$L__BB0_490:
	ld.global.u32 	%r87, [%rd3+4];
	setp.eq.s32 	%p328, %r87, 0;
	@%p328 bra 	$L__BB0_493;
	mul.wide.s32 	%rd465, %r87, 4;
	add.s64 	%rd144, %rd1, %rd465;
	ld.local.u32 	%r681, [%rd144];
	setp.ne.s32 	%p329, %r681, 0;
	@%p329 bra 	$L__BB0_831;
	mov.b32 	%r682, 1;
	st.local.u32 	[%rd144], %r682;
$L__BB0_493:
	ld.global.u32 	%r88, [%rd3+8];
	setp.eq.s32 	%p330, %r88, 0;
	@%p330 bra 	$L__BB0_496;
	mul.wide.s32 	%rd466, %r88, 4;
	add.s64 	%rd145, %rd1, %rd466;
	ld.local.u32 	%r683, [%rd145];
	setp.ne.s32 	%p331, %r683, 0;
	@%p331 bra 	$L__BB0_831;
	mov.b32 	%r684, 1;
	st.local.u32 	[%rd145], %r684;
$L__BB0_496:
	ld.global.u32 	%r89, [%rd3+36];
	setp.eq.s32 	%p332, %r89, 0;
	@%p332 bra 	$L__BB0_499;
	mul.wide.s32 	%rd467, %r89, 4;
	add.s64 	%rd146, %rd1, %rd467;
	ld.local.u32 	%r685, [%rd146];
	setp.ne.s32 	%p333, %r685, 0;
	@%p333 bra 	$L__BB0_831;
	mov.b32 	%r686, 1;
	st.local.u32 	[%rd146], %r686;
$L__BB0_499:
	ld.global.u32 	%r90, [%rd3+40];
	setp.eq.s32 	%p334, %r90, 0;
	@%p334 bra 	$L__BB0_502;
	mul.wide.s32 	%rd468, %r90, 4;
	add.s64 	%rd147, %rd1, %rd468;
	ld.local.u32 	%r687, [%rd147];
	setp.ne.s32 	%p335, %r687, 0;
	@%p335 bra 	$L__BB0_831;
	mov.b32 	%r688, 1;
	st.local.u32 	[%rd147], %r688;
$L__BB0_502:
	ld.global.u32 	%r91, [%rd3+44];
	setp.eq.s32 	%p336, %r91, 0;
	@%p336 bra 	$L__BB0_505;
	mul.wide.s32 	%rd469, %r91, 4;
	add.s64 	%rd148, %rd1, %rd469;
	ld.local.u32 	%r689, [%rd148];
	setp.ne.s32 	%p337, %r689, 0;
	@%p337 bra 	$L__BB0_831;
	mov.b32 	%r690, 1;
	st.local.u32 	[%rd148], %r690;
$L__BB0_505:
	ld.global.u32 	%r92, [%rd3+72];
	setp.eq.s32 	%p338, %r92, 0;
	@%p338 bra 	$L__BB0_508;
	mul.wide.s32 	%rd470, %r92, 4;
	add.s64 	%rd149, %rd1, %rd470;
	ld.local.u32 	%r691, [%rd149];
	setp.ne.s32 	%p339, %r691, 0;
	@%p339 bra 	$L__BB0_831;
	mov.b32 	%r692, 1;
	st.local.u32 	[%rd149], %r692;
$L__BB0_508:
	ld.global.u32 	%r93, [%rd3+76];
	setp.eq.s32 	%p340, %r93, 0;
	@%p340 bra 	$L__BB0_511;
	mul.wide.s32 	%rd471, %r93, 4;
	add.s64 	%rd150, %rd1, %rd471;
	ld.local.u32 	%r693, [%rd150];
	setp.ne.s32 	%p341, %r693, 0;
	@%p341 bra 	$L__BB0_831;
	mov.b32 	%r694, 1;
	st.local.u32 	[%rd150], %r694;
$L__BB0_511:
	ld.global.u32 	%r94, [%rd3+80];
	setp.eq.s32 	%p342, %r94, 0;
	@%p342 bra 	$L__BB0_514;
	mul.wide.s32 	%rd472, %r94, 4;
	add.s64 	%rd151, %rd1, %rd472;
	ld.local.u32 	%r695, [%rd151];
	setp.ne.s32 	%p343, %r695, 0;
	@%p343 bra 	$L__BB0_831;
	mov.b32 	%r696, 1;
	st.local.u32 	[%rd151], %r696;
$L__BB0_514:
	mov.b32 	%r697, 0;
	st.local.u32 	[%rd1+4], %r697;
	st.local.v2.u32 	[%rd1+8], {%r697, %r697};
	st.local.v2.u32 	[%rd1+16], {%r697, %r697};
	st.local.v2.u32 	[%rd1+24], {%r697, %r697};
	st.local.v2.u32 	[%rd1+32], {%r697, %r697};
	ld.global.u32 	%r95, [%rd3+12];
	setp.eq.s32 	%p344, %r95, 0;
	@%p344 bra 	$L__BB0_517;
	mul.wide.s32 	%rd473, %r95, 4;
	add.s64 	%rd152, %rd1, %rd473;
	ld.local.u32 	%r698, [%rd152];
	setp.ne.s32 	%p345, %r698, 0;
	@%p345 bra 	$L__BB0_831;
	mov.b32 	%r699, 1;
	st.local.u32 	[%rd152], %r699;
$L__BB0_517:
	ld.global.u32 	%r96, [%rd3+16];
	setp.eq.s32 	%p346, %r96, 0;
	@%p346 bra 	$L__BB0_520;
	mul.wide.s32 	%rd474, %r96, 4;
	add.s64 	%rd153, %rd1, %rd474;
	ld.local.u32 	%r700, [%rd153];
	setp.ne.s32 	%p347, %r700, 0;
	@%p347 bra 	$L__BB0_831;
	mov.b32 	%r701, 1;
	st.local.u32 	[%rd153], %r701;
$L__BB0_520:
	ld.global.u32 	%r97, [%rd3+20];
	setp.eq.s32 	%p348, %r97, 0;
	@%p348 bra 	$L__BB0_523;
	mul.wide.s32 	%rd475, %r97, 4;
	add.s64 	%rd154, %rd1, %rd475;
	ld.local.u32 	%r702, [%rd154];
	setp.ne.s32 	%p349, %r702, 0;
	@%p349 bra 	$L__BB0_831;
	mov.b32 	%r703, 1;
	st.local.u32 	[%rd154], %r703;
$L__BB0_523:
	ld.global.u32 	%r98, [%rd3+48];
	setp.eq.s32 	%p350, %r98, 0;
	@%p350 bra 	$L__BB0_526;
	mul.wide.s32 	%rd476, %r98, 4;
	add.s64 	%rd155, %rd1, %rd476;
	ld.local.u32 	%r704, [%rd155];
	setp.ne.s32 	%p351, %r704, 0;
	@%p351 bra 	$L__BB0_831;
	mov.b32 	%r705, 1;
	st.local.u32 	[%rd155], %r705;
$L__BB0_526:
	ld.global.u32 	%r99, [%rd3+52];
	setp.eq.s32 	%p352, %r99, 0;
	@%p352 bra 	$L__BB0_529;
	mul.wide.s32 	%rd477, %r99, 4;
	add.s64 	%rd156, %rd1, %rd477;
	ld.local.u32 	%r706, [%rd156];
	setp.ne.s32 	%p353, %r706, 0;
	@%p353 bra 	$L__BB0_831;
	mov.b32 	%r707, 1;
	st.local.u32 	[%rd156], %r707;
$L__BB0_529:
	ld.global.u32 	%r100, [%rd3+56];
	setp.eq.s32 	%p354, %r100, 0;
	@%p354 bra 	$L__BB0_532;
	mul.wide.s32 	%rd478, %r100, 4;
	add.s64 	%rd157, %rd1, %rd478;
	ld.local.u32 	%r708, [%rd157];
	setp.ne.s32 	%p355, %r708, 0;
	@%p355 bra 	$L__BB0_831;
	mov.b32 	%r709, 1;
	st.local.u32 	[%rd157], %r709;
$L__BB0_532:
	ld.global.u32 	%r101, [%rd3+84];
	setp.eq.s32 	%p356, %r101, 0;
	@%p356 bra 	$L__BB0_535;
	mul.wide.s32 	%rd479, %r101, 4;
	add.s64 	%rd158, %rd1, %rd479;
	ld.local.u32 	%r710, [%rd158];
	setp.ne.s32 	%p357, %r710, 0;
	@%p357 bra 	$L__BB0_831;
	mov.b32 	%r711, 1;
	st.local.u32 	[%rd158], %r711;
$L__BB0_535:
	ld.global.u32 	%r102, [%rd3+88];
	setp.eq.s32 	%p358, %r102, 0;
	@%p358 bra 	$L__BB0_538;
	mul.wide.s32 	%rd480, %r102, 4;
	add.s64 	%rd159, %rd1, %rd480;
	ld.local.u32 	%r712, [%rd159];
	setp.ne.s32 	%p359, %r712, 0;
	@%p359 bra 	$L__BB0_831;
	mov.b32 	%r713, 1;
	st.local.u32 	[%rd159], %r713;
$L__BB0_538:
	ld.global.u32 	%r103, [%rd3+92];
	setp.eq.s32 	%p360, %r103, 0;
	@%p360 bra 	$L__BB0_541;
	mul.wide.s32 	%rd481, %r103, 4;
	add.s64 	%rd160, %rd1, %rd481;
	ld.local.u32 	%r714, [%rd160];
	setp.ne.s32 	%p361, %r714, 0;
	@%p361 bra 	$L__BB0_831;
	mov.b32 	%r715, 1;
	st.local.u32 	[%rd160], %r715;
$L__BB0_541:
	mov.b32 	%r716, 0;
	st.local.u32 	[%rd1+4], %r716;
	st.local.v2.u32 	[%rd1+8], {%r716, %r716};
	st.local.v2.u32 	[%rd1+16], {%r716, %r716};
	st.local.v2.u32 	[%rd1+24], {%r716, %r716};
	st.local.v2.u32 	[%rd1+32], {%r716, %r716};
	ld.global.u32 	%r104, [%rd3+24];
	setp.eq.s32 	%p362, %r104, 0;
	@%p362 bra 	$L__BB0_544;
	mul.wide.s32 	%rd482, %r104, 4;
	add.s64 	%rd161, %rd1, %rd482;
	ld.local.u32 	%r717, [%rd161];
	setp.ne.s32 	%p363, %r717, 0;
	@%p363 bra 	$L__BB0_831;
	mov.b32 	%r718, 1;
	st.local.u32 	[%rd161], %r718;
$L__BB0_544:
	setp.eq.s32 	%p364, %r83, 0;
	@%p364 bra 	$L__BB0_547;
	mul.wide.s32 	%rd483, %r83, 4;
	add.s64 	%rd162, %rd1, %rd483;
	ld.local.u32 	%r719, [%rd162];
	setp.ne.s32 	%p365, %r719, 0;
	@%p365 bra 	$L__BB0_831;
	mov.b32 	%r720, 1;
	st.local.u32 	[%rd162], %r720;
$L__BB0_547:
	setp.eq.s32 	%p366, %r84, 0;
	@%p366 bra 	$L__BB0_550;
	mul.wide.s32 	%rd484, %r84, 4;
	add.s64 	%rd163, %rd1, %rd484;
	ld.local.u32 	%r721, [%rd163];
	setp.ne.s32 	%p367, %r721, 0;
	@%p367 bra 	$L__BB0_831;
	mov.b32 	%r722, 1;
	st.local.u32 	[%rd163], %r722;
$L__BB0_550:
	ld.global.u32 	%r105, [%rd3+60];
	setp.eq.s32 	%p368, %r105, 0;
	@%p368 bra 	$L__BB0_553;
	mul.wide.s32 	%rd485, %r105, 4;
	add.s64 	%rd164, %rd1, %rd485;
	ld.local.u32 	%r723, [%rd164];
	setp.ne.s32 	%p369, %r723, 0;
	@%p369 bra 	$L__BB0_831;
	mov.b32 	%r724, 1;
	st.local.u32 	[%rd164], %r724;
$L__BB0_553:
	ld.global.u32 	%r106, [%rd3+64];
	setp.eq.s32 	%p370, %r106, 0;
	@%p370 bra 	$L__BB0_556;
	mul.wide.s32 	%rd486, %r106, 4;
	add.s64 	%rd165, %rd1, %rd486;
	ld.local.u32 	%r725, [%rd165];
	setp.ne.s32 	%p371, %r725, 0;
	@%p371 bra 	$L__BB0_831;
	mov.b32 	%r726, 1;
	st.local.u32 	[%rd165], %r726;
$L__BB0_556:
	setp.eq.s32 	%p372, %r85, 0;
	@%p372 bra 	$L__BB0_559;
	mul.wide.s32 	%rd487, %r85, 4;
	add.s64 	%rd166, %rd1, %rd487;
	ld.local.u32 	%r727, [%rd166];
	setp.ne.s32 	%p373, %r727, 0;
	@%p373 bra 	$L__BB0_831;
	mov.b32 	%r728, 1;
	st.local.u32 	[%rd166], %r728;
$L__BB0_559:
	ld.global.u32 	%r107, [%rd3+96];
	setp.eq.s32 	%p374, %r107, 0;
	@%p374 bra 	$L__BB0_562;
	mul.wide.s32 	%rd488, %r107, 4;
	add.s64 	%rd167, %rd1, %rd488;
	ld.local.u32 	%r729, [%rd167];
	setp.ne.s32 	%p375, %r729, 0;
	@%p375 bra 	$L__BB0_831;
	mov.b32 	%r730, 1;
	st.local.u32 	[%rd167], %r730;
$L__BB0_562:
	ld.global.u32 	%r108, [%rd3+100];
	setp.eq.s32 	%p376, %r108, 0;
	@%p376 bra 	$L__BB0_565;
	mul.wide.s32 	%rd489, %r108, 4;
	add.s64 	%rd168, %rd1, %rd489;
	ld.local.u32 	%r731, [%rd168];
	setp.ne.s32 	%p377, %r731, 0;
	@%p377 bra 	$L__BB0_831;
	mov.b32 	%r732, 1;
	st.local.u32 	[%rd168], %r732;
$L__BB0_565:
	ld.global.u32 	%r109, [%rd3+104];
	setp.eq.s32 	%p378, %r109, 0;
	@%p378 bra 	$L__BB0_568;
	mul.wide.s32 	%rd490, %r109, 4;
	add.s64 	%rd169, %rd1, %rd490;
	ld.local.u32 	%r733, [%rd169];
	setp.ne.s32 	%p379, %r733, 0;
	@%p379 bra 	$L__BB0_831;
	mov.b32 	%r734, 1;
	st.local.u32 	[%rd169], %r734;
$L__BB0_568:
	mov.b32 	%r735, 0;
	st.local.u32 	[%rd1+4], %r735;
	st.local.v2.u32 	[%rd1+8], {%r735, %r735};
	st.local.v2.u32 	[%rd1+16], {%r735, %r735};
	st.local.v2.u32 	[%rd1+24], {%r735, %r735};
	st.local.v2.u32 	[%rd1+32], {%r735, %r735};
	ld.global.u32 	%r110, [%rd3+108];
	setp.eq.s32 	%p380, %r110, 0;
	@%p380 bra 	$L__BB0_571;
	mul.wide.s32 	%rd491, %r110, 4;
	add.s64 	%rd170, %rd1, %rd491;
	ld.local.u32 	%r736, [%rd170];
	setp.ne.s32 	%p381, %r736, 0;
	@%p381 bra 	$L__BB0_831;
	mov.b32 	%r737, 1;
	st.local.u32 	[%rd170], %r737;
$L__BB0_571:
	ld.global.u32 	%r111, [%rd3+112];
	setp.eq.s32 	%p382, %r111, 0;
	@%p382 bra 	$L__BB0_574;
	mul.wide.s32 	%rd492, %r111, 4;
	add.s64 	%rd171, %rd1, %rd492;
	ld.local.u32 	%r738, [%rd171];
	setp.ne.s32 	%p383, %r738, 0;
	@%p383 bra 	$L__BB0_831;
	mov.b32 	%r739, 1;
	st.local.u32 	[%rd171], %r739;
$L__BB0_574:
	ld.global.u32 	%r112, [%rd3+116];
	setp.eq.s32 	%p384, %r112, 0;
	@%p384 bra 	$L__BB0_577;
	mul.wide.s32 	%rd493, %r112, 4;
	add.s64 	%rd172, %rd1, %rd493;
	ld.local.u32 	%r740, [%rd172];
	setp.ne.s32 	%p385, %r740, 0;
	@%p385 bra 	$L__BB0_831;
	mov.b32 	%r741, 1;
	st.local.u32 	[%rd172], %r741;
$L__BB0_577:
	ld.global.u32 	%r113, [%rd3+144];
	setp.eq.s32 	%p386, %r113, 0;
	@%p386 bra 	$L__BB0_580;
	mul.wide.s32 	%rd494, %r113, 4;
	add.s64 	%rd173, %rd1, %rd494;
	ld.local.u32 	%r742, [%rd173];
	setp.ne.s32 	%p387, %r742, 0;
	@%p387 bra 	$L__BB0_831;
	mov.b32 	%r743, 1;
	st.local.u32 	[%rd173], %r743;
$L__BB0_580:
	ld.global.u32 	%r114, [%rd3+148];
	setp.eq.s32 	%p388, %r114, 0;
	@%p388 bra 	$L__BB0_583;
	mul.wide.s32 	%rd495, %r114, 4;
	add.s64 	%rd174, %rd1, %rd495;
	ld.local.u32 	%r744, [%rd174];
	setp.ne.s32 	%p389, %r744, 0;
	@%p389 bra 	$L__BB0_831;
	mov.b32 	%r745, 1;
	st.local.u32 	[%rd174], %r745;
$L__BB0_583:
	ld.global.u32 	%r115, [%rd3+152];
	setp.eq.s32 	%p390, %r115, 0;
	@%p390 bra 	$L__BB0_586;
	mul.wide.s32 	%rd496, %r115, 4;
	add.s64 	%rd175, %rd1, %rd496;
	ld.local.u32 	%r746, [%rd175];
	setp.ne.s32 	%p391, %r746, 0;
	@%p391 bra 	$L__BB0_831;
	mov.b32 	%r747, 1;
	st.local.u32 	[%rd175], %r747;
$L__BB0_586:
	ld.global.u32 	%r116, [%rd3+180];
	setp.eq.s32 	%p392, %r116, 0;
	@%p392 bra 	$L__BB0_589;
	mul.wide.s32 	%rd497, %r116, 4;
	add.s64 	%rd176, %rd1, %rd497;
	ld.local.u32 	%r748, [%rd176];
	setp.ne.s32 	%p393, %r748, 0;
	@%p393 bra 	$L__BB0_831;
	mov.b32 	%r749, 1;
	st.local.u32 	[%rd176], %r749;
$L__BB0_589:
	ld.global.u32 	%r117, [%rd3+184];
	setp.eq.s32 	%p394, %r117, 0;
	@%p394 bra 	$L__BB0_592;
	mul.wide.s32 	%rd498, %r117, 4;
	add.s64 	%rd177, %rd1, %rd498;
	ld.local.u32 	%r750, [%rd177];
	setp.ne.s32 	%p395, %r750, 0;
	@%p395 bra 	$L__BB0_831;
	mov.b32 	%r751, 1;
	st.local.u32 	[%rd177], %r751;
$L__BB0_592:
	ld.global.u32 	%r118, [%rd3+188];
	setp.eq.s32 	%p396, %r118, 0;
	@%p396 bra 	$L__BB0_595;
	mul.wide.s32 	%rd499, %r118, 4;
	add.s64 	%rd178, %rd1, %rd499;
	ld.local.u32 	%r752, [%rd178];
	setp.ne.s32 	%p397, %r752, 0;
	@%p397 bra 	$L__BB0_831;
	mov.b32 	%r753, 1;
	st.local.u32 	[%rd178], %r753;
$L__BB0_595:
	mov.b32 	%r754, 0;
	st.local.u32 	[%rd1+4], %r754;
	st.local.v2.u32 	[%rd1+8], {%r754, %r754};
	st.local.v2.u32 	[%rd1+16], {%r754, %r754};
	st.local.v2.u32 	[%rd1+24], {%r754, %r754};
	st.local.v2.u32 	[%rd1+32], {%r754, %r754};
	ld.global.u32 	%r119, [%rd3+120];
	setp.eq.s32 	%p398, %r119, 0;
	@%p398 bra 	$L__BB0_598;
	mul.wide.s32 	%rd500, %r119, 4;
	add.s64 	%rd179, %rd1, %rd500;
	ld.local.u32 	%r755, [%rd179];
	setp.ne.s32 	%p399, %r755, 0;
	@%p399 bra 	$L__BB0_831;
	mov.b32 	%r756, 1;
	st.local.u32 	[%rd179], %r756;
$L__BB0_598:
	ld.global.u32 	%r120, [%rd3+124];
	setp.eq.s32 	%p400, %r120, 0;
	@%p400 bra 	$L__BB0_601;
	mul.wide.s32 	%rd501, %r120, 4;
	add.s64 	%rd180, %rd1, %rd501;
	ld.local.u32 	%r757, [%rd180];
	setp.ne.s32 	%p401, %r757, 0;
	@%p401 bra 	$L__BB0_831;
	mov.b32 	%r758, 1;
	st.local.u32 	[%rd180], %r758;
$L__BB0_601:
	ld.global.u32 	%r121, [%rd3+128];
	setp.eq.s32 	%p402, %r121, 0;
	@%p402 bra 	$L__BB0_604;
	mul.wide.s32 	%rd502, %r121, 4;
	add.s64 	%rd181, %rd1, %rd502;
	ld.local.u32 	%r759, [%rd181];
	setp.ne.s32 	%p403, %r759, 0;
	@%p403 bra 	$L__BB0_831;
	mov.b32 	%r760, 1;
	st.local.u32 	[%rd181], %r760;
$L__BB0_604:
	ld.global.u32 	%r122, [%rd3+156];
	setp.eq.s32 	%p404, %r122, 0;
	@%p404 bra 	$L__BB0_607;
	mul.wide.s32 	%rd503, %r122, 4;
	add.s64 	%rd182, %rd1, %rd503;
	ld.local.u32 	%r761, [%rd182];
	setp.ne.s32 	%p405, %r761, 0;
	@%p405 bra 	$L__BB0_831;
	mov.b32 	%r762, 1;
	st.local.u32 	[%rd182], %r762;
$L__BB0_607:
	ld.global.u32 	%r123, [%rd3+160];
	setp.eq.s32 	%p406, %r123, 0;
	@%p406 bra 	$L__BB0_610;
	mul.wide.s32 	%rd504, %r123, 4;
	add.s64 	%rd183, %rd1, %rd504;
	ld.local.u32 	%r763, [%rd183];
	setp.ne.s32 	%p407, %r763, 0;
	@%p407 bra 	$L__BB0_831;
	mov.b32 	%r764, 1;
	st.local.u32 	[%rd183], %r764;
$L__BB0_610:
	ld.global.u32 	%r124, [%rd3+164];
	setp.eq.s32 	%p408, %r124, 0;
	@%p408 bra 	$L__BB0_613;
	mul.wide.s32 	%rd505, %r124, 4;
	add.s64 	%rd184, %rd1, %rd505;
	ld.local.u32 	%r765, [%rd184];
	setp.ne.s32 	%p409, %r765, 0;
	@%p409 bra 	$L__BB0_831;
	mov.b32 	%r766, 1;
	st.local.u32 	[%rd184], %r766;
$L__BB0_613:
	ld.global.u32 	%r125, [%rd3+192];
	setp.eq.s32 	%p410, %r125, 0;
	@%p410 bra 	$L__BB0_616;
	mul.wide.s32 	%rd506, %r125, 4;
	add.s64 	%rd185, %rd1, %rd506;
	ld.local.u32 	%r767, [%rd185];
	setp.ne.s32 	%p411, %r767, 0;
	@%p411 bra 	$L__BB0_831;
	mov.b32 	%r768, 1;
	st.local.u32 	[%rd185], %r768;
$L__BB0_616:
	ld.global.u32 	%r126, [%rd3+196];
	setp.eq.s32 	%p412, %r126, 0;
	@%p412 bra 	$L__BB0_619;
	mul.wide.s32 	%rd507, %r126, 4;
	add.s64 	%rd186, %rd1, %rd507;
	ld.local.u32 	%r769, [%rd186];
	setp.ne.s32 	%p413, %r769, 0;
	@%p413 bra 	$L__BB0_831;
	mov.b32 	%r770, 1;
	st.local.u32 	[%rd186], %r770;
$L__BB0_619:
	ld.global.u32 	%r127, [%rd3+200];
	setp.eq.s32 	%p414, %r127, 0;
	@%p414 bra 	$L__BB0_622;
	mul.wide.s32 	%rd508, %r127, 4;
	add.s64 	%rd187, %rd1, %rd508;
	ld.local.u32 	%r771, [%rd187];
	setp.ne.s32 	%p415, %r771, 0;
	@%p415 bra 	$L__BB0_831;
	mov.b32 	%r772, 1;
	st.local.u32 	[%rd187], %r772;
$L__BB0_622:
	mov.b32 	%r773, 0;
	st.local.u32 	[%rd1+4], %r773;
	st.local.v2.u32 	[%rd1+8], {%r773, %r773};
	st.local.v2.u32 	[%rd1+16], {%r773, %r773};
	st.local.v2.u32 	[%rd1+24], {%r773, %r773};
	st.local.v2.u32 	[%rd1+32], {%r773, %r773};
	ld.global.u32 	%r128, [%rd3+132];
	setp.eq.s32 	%p416, %r128, 0;
	@%p416 bra 	$L__BB0_625;
	mul.wide.s32 	%rd509, %r128, 4;
	add.s64 	%rd188, %rd1, %rd509;
	ld.local.u32 	%r774, [%rd188];
	setp.ne.s32 	%p417, %r774, 0;
	@%p417 bra 	$L__BB0_831;
	mov.b32 	%r775, 1;
	st.local.u32 	[%rd188], %r775;
$L__BB0_625:
	ld.global.u32 	%r129, [%rd3+136];
	setp.eq.s32 	%p418, %r129, 0;
	@%p418 bra 	$L__BB0_628;
	mul.wide.s32 	%rd510, %r129, 4;
	add.s64 	%rd189, %rd1, %rd510;
	ld.local.u32 	%r776, [%rd189];
	setp.ne.s32 	%p419, %r776, 0;
	@%p419 bra 	$L__BB0_831;
	mov.b32 	%r777, 1;
	st.local.u32 	[%rd189], %r777;
$L__BB0_628:
	ld.global.u32 	%r130, [%rd3+140];
	setp.eq.s32 	%p420, %r130, 0;
	@%p420 bra 	$L__BB0_631;
	mul.wide.s32 	%rd511, %r130, 4;
	add.s64 	%rd190, %rd1, %rd511;
	ld.local.u32 	%r778, [%rd190];
	setp.ne.s32 	%p421, %r778, 0;
	@%p421 bra 	$L__BB0_831;
	mov.b32 	%r779, 1;
	st.local.u32 	[%rd190], %r779;
$L__BB0_631:
	ld.global.u32 	%r131, [%rd3+168];
	setp.eq.s32 	%p422, %r131, 0;
	@%p422 bra 	$L__BB0_634;
	mul.wide.s32 	%rd512, %r131, 4;
	add.s64 	%rd191, %rd1, %rd512;
	ld.local.u32 	%r780, [%rd191];
	setp.ne.s32 	%p423, %r780, 0;
	@%p423 bra 	$L__BB0_831;
	mov.b32 	%r781, 1;
	st.local.u32 	[%rd191], %r781;
$L__BB0_634:
	ld.global.u32 	%r132, [%rd3+172];
	setp.eq.s32 	%p424, %r132, 0;
	@%p424 bra 	$L__BB0_637;
	mul.wide.s32 	%rd513, %r132, 4;
	add.s64 	%rd192, %rd1, %rd513;
	ld.local.u32 	%r782, [%rd192];
	setp.ne.s32 	%p425, %r782, 0;
	@%p425 bra 	$L__BB0_831;
	mov.b32 	%r783, 1;
	st.local.u32 	[%rd192], %r783;
$L__BB0_637:
	ld.global.u32 	%r133, [%rd3+176];
	setp.eq.s32 	%p426, %r133, 0;
	@%p426 bra 	$L__BB0_640;
	mul.wide.s32 	%rd514, %r133, 4;
	add.s64 	%rd193, %rd1, %rd514;
	ld.local.u32 	%r784, [%rd193];
	setp.ne.s32 	%p427, %r784, 0;
	@%p427 bra 	$L__BB0_831;
	mov.b32 	%r785, 1;
	st.local.u32 	[%rd193], %r785;
$L__BB0_640:
	ld.global.u32 	%r134, [%rd3+204];
	setp.eq.s32 	%p428, %r134, 0;
	@%p428 bra 	$L__BB0_643;
	mul.wide.s32 	%rd515, %r134, 4;
	add.s64 	%rd194, %rd1, %rd515;
	ld.local.u32 	%r786, [%rd194];
	setp.ne.s32 	%p429, %r786, 0;
	@%p429 bra 	$L__BB0_831;
	mov.b32 	%r787, 1;
	st.local.u32 	[%rd194], %r787;
$L__BB0_643:
	ld.global.u32 	%r135, [%rd3+208];
	setp.eq.s32 	%p430, %r135, 0;
	@%p430 bra 	$L__BB0_646;
	mul.wide.s32 	%rd516, %r135, 4;
	add.s64 	%rd195, %rd1, %rd516;
	ld.local.u32 	%r788, [%rd195];
	setp.ne.s32 	%p431, %r788, 0;
	@%p431 bra 	$L__BB0_831;
	mov.b32 	%r789, 1;
	st.local.u32 	[%rd195], %r789;
$L__BB0_646:
	ld.global.u32 	%r136, [%rd3+212];
	setp.eq.s32 	%p432, %r136, 0;
	@%p432 bra 	$L__BB0_649;
	mul.wide.s32 	%rd517, %r136, 4;
	add.s64 	%rd196, %rd1, %rd517;
	ld.local.u32 	%r790, [%rd196];
	setp.ne.s32 	%p433, %r790, 0;
	@%p433 bra 	$L__BB0_831;
	mov.b32 	%r791, 1;
	st.local.u32 	[%rd196], %r791;
$L__BB0_649:
	mov.b32 	%r792, 0;
	st.local.u32 	[%rd1+4], %r792;
	st.local.v2.u32 	[%rd1+8], {%r792, %r792};
	st.local.v2.u32 	[%rd1+16], {%r792, %r792};
	st.local.v2.u32 	[%rd1+24], {%r792, %r792};
	st.local.v2.u32 	[%rd1+32], {%r792, %r792};
	ld.global.u32 	%r137, [%rd3+216];
	setp.eq.s32 	%p434, %r137, 0;
	@%p434 bra 	$L__BB0_652;
	mul.wide.s32 	%rd518, %r137, 4;
	add.s64 	%rd197, %rd1, %rd518;
	ld.local.u32 	%r793, [%rd197];
	setp.ne.s32 	%p435, %r793, 0;
	@%p435 bra 	$L__BB0_831;
	mov.b32 	%r794, 1;
	st.local.u32 	[%rd197], %r794;
$L__BB0_652:
	ld.global.u32 	%r138, [%rd3+220];
	setp.eq.s32 	%p436, %r138, 0;
	@%p436 bra 	$L__BB0_655;
	mul.wide.s32 	%rd519, %r138, 4;
	add.s64 	%rd198, %rd1, %rd519;
	ld.local.u32 	%r795, [%rd198];
	setp.ne.s32 	%p437, %r795, 0;
	@%p437 bra 	$L__BB0_831;
	mov.b32 	%r796, 1;
	st.local.u32 	[%rd198], %r796;
$L__BB0_655:
	ld.global.u32 	%r139, [%rd3+224];
	setp.eq.s32 	%p438, %r139, 0;
	@%p438 bra 	$L__BB0_658;
	mul.wide.s32 	%rd520, %r139, 4;
	add.s64 	%rd199, %rd1, %rd520;
	ld.local.u32 	%r797, [%rd199];
	setp.ne.s32 	%p439, %r797, 0;
	@%p439 bra 	$L__BB0_831;
	mov.b32 	%r798, 1;
	st.local.u32 	[%rd199], %r798;
$L__BB0_658:
	ld.global.u32 	%r140, [%rd3+252];
	setp.eq.s32 	%p440, %r140, 0;
	@%p440 bra 	$L__BB0_661;
	mul.wide.s32 	%rd521, %r140, 4;
	add.s64 	%rd200, %rd1, %rd521;
	ld.local.u32 	%r799, [%rd200];
	setp.ne.s32 	%p441, %r799, 0;
	@%p441 bra 	$L__BB0_831;
	mov.b32 	%r800, 1;
	st.local.u32 	[%rd200], %r800;
$L__BB0_661:
	ld.global.u32 	%r141, [%rd3+256];
	setp.eq.s32 	%p442, %r141, 0;
	@%p442 bra 	$L__BB0_664;
	mul.wide.s32 	%rd522, %r141, 4;
	add.s64 	%rd201, %rd1, %rd522;
	ld.local.u32 	%r801, [%rd201];
	setp.ne.s32 	%p443, %r801, 0;
	@%p443 bra 	$L__BB0_831;
	mov.b32 	%r802, 1;
	st.local.u32 	[%rd201], %r802;
$L__BB0_664:
	ld.global.u32 	%r142, [%rd3+260];
	setp.eq.s32 	%p444, %r142, 0;
	@%p444 bra 	$L__BB0_667;
	mul.wide.s32 	%rd523, %r142, 4;
	add.s64 	%rd202, %rd1, %rd523;
	ld.local.u32 	%r803, [%rd202];
	setp.ne.s32 	%p445, %r803, 0;
	@%p445 bra 	$L__BB0_831;
	mov.b32 	%r804, 1;
	st.local.u32 	[%rd202], %r804;
$L__BB0_667:
	ld.global.u32 	%r143, [%rd3+288];
	setp.eq.s32 	%p446, %r143, 0;
	@%p446 bra 	$L__BB0_670;
	mul.wide.s32 	%rd524, %r143, 4;
	add.s64 	%rd203, %rd1, %rd524;
	ld.local.u32 	%r805, [%rd203];
	setp.ne.s32 	%p447, %r805, 0;
	@%p447 bra 	$L__BB0_831;
	mov.b32 	%r806, 1;
	st.local.u32 	[%rd203], %r806;
$L__BB0_670:
	ld.global.u32 	%r144, [%rd3+292];
	setp.eq.s32 	%p448, %r144, 0;
	@%p448 bra 	$L__BB0_673;
	mul.wide.s32 	%rd525, %r144, 4;
	add.s64 	%rd204, %rd1, %rd525;
	ld.local.u32 	%r807, [%rd204];
	setp.ne.s32 	%p449, %r807, 0;
	@%p449 bra 	$L__BB0_831;
	mov.b32 	%r808, 1;
	st.local.u32 	[%rd204], %r808;
$L__BB0_673:
	ld.global.u32 	%r145, [%rd3+296];
	setp.eq.s32 	%p450, %r145, 0;
	@%p450 bra 	$L__BB0_676;
	mul.wide.s32 	%rd526, %r145, 4;
	add.s64 	%rd205, %rd1, %rd526;
	ld.local.u32 	%r809, [%rd205];
	setp.ne.s32 	%p451, %r809, 0;
	@%p451 bra 	$L__BB0_831;
	mov.b32 	%r810, 1;
	st.local.u32 	[%rd205], %r810;
$L__BB0_676:
	mov.b32 	%r811, 0;
	st.local.u32 	[%rd1+4], %r811;
	st.local.v2.u32 	[%rd1+8], {%r811, %r811};
	st.local.v2.u32 	[%rd1+16], {%r811, %r811};
	st.local.v2.u32 	[%rd1+24], {%r811, %r811};
	st.local.v2.u32 	[%rd1+32], {%r811, %r811};
	ld.global.u32 	%r146, [%rd3+228];
	setp.eq.s32 	%p452, %r146, 0;
	@%p452 bra 	$L__BB0_679;
	mul.wide.s32 	%rd527, %r146, 4;
	add.s64 	%rd206, %rd1, %rd527;
	ld.local.u32 	%r812, [%rd206];
	setp.ne.s32 	%p453, %r812, 0;
	@%p453 bra 	$L__BB0_831;
	mov.b32 	%r813, 1;
	st.local.u32 	[%rd206], %r813;
$L__BB0_679:
	ld.global.u32 	%r147, [%rd3+232];
	setp.eq.s32 	%p454, %r147, 0;
	@%p454 bra 	$L__BB0_682;
	mul.wide.s32 	%rd528, %r147, 4;
	add.s64 	%rd207, %rd1, %rd528;
	ld.local.u32 	%r814, [%rd207];
	setp.ne.s32 	%p455, %r814, 0;
	@%p455 bra 	$L__BB0_831;
	mov.b32 	%r815, 1;
	st.local.u32 	[%rd207], %r815;
$L__BB0_682:
	ld.global.u32 	%r148, [%rd3+236];
	setp.eq.s32 	%p456, %r148, 0;
	@%p456 bra 	$L__BB0_685;
	mul.wide.s32 	%rd529, %r148, 4;
	add.s64 	%rd208, %rd1, %rd529;
	ld.local.u32 	%r816, [%rd208];
	setp.ne.s32 	%p457, %r816, 0;
	@%p457 bra 	$L__BB0_831;
	mov.b32 	%r817, 1;
	st.local.u32 	[%rd208], %r817;
$L__BB0_685:
	ld.global.u32 	%r149, [%rd3+264];
	setp.eq.s32 	%p458, %r149, 0;
	@%p458 bra 	$L__BB0_688;
	mul.wide.s32 	%rd530, %r149, 4;
	add.s64 	%rd209, %rd1, %rd530;
	ld.local.u32 	%r818, [%rd209];
	setp.ne.s32 	%p459, %r818, 0;
	@%p459 bra 	$L__BB0_831;
	mov.b32 	%r819, 1;
	st.local.u32 	[%rd209], %r819;
$L__BB0_688:
	ld.global.u32 	%r150, [%rd3+268];
	setp.eq.s32 	%p460, %r150, 0;
	@%p460 bra 	$L__BB0_691;
	mul.wide.s32 	%rd531, %r150, 4;
	add.s64 	%rd210, %rd1, %rd531;
	ld.local.u32 	%r820, [%rd210];
	setp.ne.s32 	%p461, %r820, 0;
	@%p461 bra 	$L__BB0_831;
	mov.b32 	%r821, 1;
	st.local.u32 	[%rd210], %r821;
$L__BB0_691:
	ld.global.u32 	%r151, [%rd3+272];
	setp.eq.s32 	%p462, %r151, 0;
	@%p462 bra 	$L__BB0_694;
	mul.wide.s32 	%rd532, %r151, 4;
	add.s64 	%rd211, %rd1, %rd532;
	ld.local.u32 	%r822, [%rd211];
	setp.ne.s32 	%p463, %r822, 0;
	@%p463 bra 	$L__BB0_831;
	mov.b32 	%r823, 1;
	st.local.u32 	[%rd211], %r823;
$L__BB0_694:
	ld.global.u32 	%r152, [%rd3+300];
	setp.eq.s32 	%p464, %r152, 0;
	@%p464 bra 	$L__BB0_697;
	mul.wide.s32 	%rd533, %r152, 4;
	add.s64 	%rd212, %rd1, %rd533;
	ld.local.u32 	%r824, [%rd212];
	setp.ne.s32 	%p465, %r824, 0;
	@%p465 bra 	$L__BB0_831;
	mov.b32 	%r825, 1;
	st.local.u32 	[%rd212], %r825;
$L__BB0_697:
	ld.global.u32 	%r153, [%rd3+304];
	setp.eq.s32 	%p466, %r153, 0;
	@%p466 bra 	$L__BB0_700;
	mul.wide.s32 	%rd534, %r153, 4;
	add.s64 	%rd213, %rd1, %rd534;
	ld.local.u32 	%r826, [%rd213];
	setp.ne.s32 	%p467, %r826, 0;
	@%p467 bra 	$L__BB0_831;
	mov.b32 	%r827, 1;
	st.local.u32 	[%rd213], %r827;
$L__BB0_700:
	ld.global.u32 	%r154, [%rd3+308];
	setp.eq.s32 	%p468, %r154, 0;
	@%p468 bra 	$L__BB0_703;
	mul.wide.s32 	%rd535, %r154, 4;
	add.s64 	%rd214, %rd1, %rd535;
	ld.local.u32 	%r828, [%rd214];
	setp.ne.s32 	%p469, %r828, 0;
	@%p469 bra 	$L__BB0_831;
	mov.b32 	%r829, 1;
	st.local.u32 	[%rd214], %r829;
$L__BB0_703:
	mov.b32 	%r830, 0;
	st.local.u32 	[%rd1+4], %r830;
	st.local.v2.u32 	[%rd1+8], {%r830, %r830};
	st.local.v2.u32 	[%rd1+16], {%r830, %r830};
	st.local.v2.u32 	[%rd1+24], {%r830, %r830};
	st.local.v2.u32 	[%rd1+32], {%r830, %r830};
	ld.global.u32 	%r155, [%rd3+240];
	setp.eq.s32 	%p470, %r155, 0;
	@%p470 bra 	$L__BB0_706;
	mul.wide.s32 	%rd536, %r155, 4;
	add.s64 	%rd215, %rd1, %rd536;
	ld.local.u32 	%r831, [%rd215];
	setp.ne.s32 	%p471, %r831, 0;
	@%p471 bra 	$L__BB0_831;
	mov.b32 	%r832, 1;
	st.local.u32 	[%rd215], %r832;
$L__BB0_706:
	ld.global.u32 	%r156, [%rd3+244];
	setp.eq.s32 	%p472, %r156, 0;
	@%p472 bra 	$L__BB0_709;
	mul.wide.s32 	%rd537, %r156, 4;
	add.s64 	%rd216, %rd1, %rd537;
	ld.local.u32 	%r833, [%rd216];
	setp.ne.s32 	%p473, %r833, 0;
	@%p473 bra 	$L__BB0_831;
	mov.b32 	%r834, 1;
	st.local.u32 	[%rd216], %r834;
$L__BB0_709:
	ld.global.u32 	%r157, [%rd3+248];
	setp.eq.s32 	%p474, %r157, 0;
	@%p474 bra 	$L__BB0_712;
	mul.wide.s32 	%rd538, %r157, 4;
	add.s64 	%rd217, %rd1, %rd538;
	ld.local.u32 	%r835, [%rd217];
	setp.ne.s32 	%p475, %r835, 0;
	@%p475 bra 	$L__BB0_831;
	mov.b32 	%r836, 1;
	st.local.u32 	[%rd217], %r836;
$L__BB0_712:
	ld.global.u32 	%r158, [%rd3+276];
	setp.eq.s32 	%p476, %r158, 0;
	@%p476 bra 	$L__BB0_715;
	mul.wide.s32 	%rd539, %r158, 4;
	add.s64 	%rd218, %rd1, %rd539;
	ld.local.u32 	%r837, [%rd218];
	setp.ne.s32 	%p477, %r837, 0;
	@%p477 bra 	$L__BB0_831;
	mov.b32 	%r838, 1;
	st.local.u32 	[%rd218], %r838;
$L__BB0_715:
	ld.global.u32 	%r159, [%rd3+280];
	setp.eq.s32 	%p478, %r159, 0;
	@%p478 bra 	$L__BB0_718;
	mul.wide.s32 	%rd540, %r159, 4;
	add.s64 	%rd219, %rd1, %rd540;
	ld.local.u32 	%r839, [%rd219];
	setp.ne.s32 	%p479, %r839, 0;
	@%p479 bra 	$L__BB0_831;
	mov.b32 	%r840, 1;
	st.local.u32 	[%rd219], %r840;
$L__BB0_718:
	ld.global.u32 	%r160, [%rd3+284];
	setp.eq.s32 	%p480, %r160, 0;
	@%p480 bra 	$L__BB0_721;
	mul.wide.s32 	%rd541, %r160, 4;
	add.s64 	%rd220, %rd1, %rd541;
	ld.local.u32 	%r841, [%rd220];
	setp.ne.s32 	%p481, %r841, 0;
	@%p481 bra 	$L__BB0_831;
	mov.b32 	%r842, 1;
	st.local.u32 	[%rd220], %r842;
$L__BB0_721:
	ld.global.u32 	%r161, [%rd3+312];
	setp.eq.s32 	%p482, %r161, 0;
	@%p482 bra 	$L__BB0_724;
	mul.wide.s32 	%rd542, %r161, 4;
	add.s64 	%rd221, %rd1, %rd542;
	ld.local.u32 	%r843, [%rd221];
	setp.ne.s32 	%p483, %r843, 0;
	@%p483 bra 	$L__BB0_831;
	mov.b32 	%r844, 1;
	st.local.u32 	[%rd221], %r844;
$L__BB0_724:
	ld.global.u32 	%r162, [%rd3+316];
	setp.eq.s32 	%p484, %r162, 0;
	@%p484 bra 	$L__BB0_727;
	mul.wide.s32 	%rd543, %r162, 4;
	add.s64 	%rd222, %rd1, %rd543;
	ld.local.u32 	%r845, [%rd222];
	setp.ne.s32 	%p485, %r845, 0;
	@%p485 bra 	$L__BB0_831;
	mov.b32 	%r846, 1;
	st.local.u32 	[%rd222], %r846;
$L__BB0_727:
	ld.global.u32 	%r163, [%rd3+320];
	setp.eq.s32 	%p486, %r163, 0;
	@%p486 bra 	$L__BB0_729;
	mul.wide.s32 	%rd544, %r163, 4;
	add.s64 	%rd545, %rd1, %rd544;
	ld.local.u32 	%r847, [%rd545];
	setp.ne.s32 	%p487, %r847, 0;
	@%p487 bra 	$L__BB0_831;
$L__BB0_729:
	mov.u32 	%r164, %tid.x;
	setp.eq.s32 	%p488, %r164, 0;
	@%p488 bra 	$L__BB0_730;
	bra.uni 	$L__BB0_751;
$L__BB0_730:
	mov.b32 	%r1183, 0;
	st.shared.u32 	[_ZZ5solvePiE7rowMask], %r1183;
	st.shared.u32 	[_ZZ5solvePiE7colMask], %r1183;
	st.shared.u32 	[_ZZ5solvePiE7boxMask], %r1183;
	st.shared.u32 	[_ZZ5solvePiE7rowMask+4], %r1183;
	st.shared.u32 	[_ZZ5solvePiE7colMask+4], %r1183;
	st.shared.u32 	[_ZZ5solvePiE7boxMask+4], %r1183;
	st.shared.u32 	[_ZZ5solvePiE7rowMask+8], %r1183;
	st.shared.u32 	[_ZZ5solvePiE7colMask+8], %r1183;
	st.shared.u32 	[_ZZ5solvePiE7boxMask+8], %r1183;
	st.shared.u32 	[_ZZ5solvePiE7rowMask+12], %r1183;
	st.shared.u32 	[_ZZ5solvePiE7colMask+12], %r1183;
	st.shared.u32 	[_ZZ5solvePiE7boxMask+12], %r1183;
	st.shared.u32 	[_ZZ5solvePiE7rowMask+16], %r1183;
	st.shared.u32 	[_ZZ5solvePiE7colMask+16], %r1183;
	st.shared.u32 	[_ZZ5solvePiE7boxMask+16], %r1183;
	st.shared.u32 	[_ZZ5solvePiE7rowMask+20], %r1183;
	st.shared.u32 	[_ZZ5solvePiE7colMask+20], %r1183;
	st.shared.u32 	[_ZZ5solvePiE7boxMask+20], %r1183;
	st.shared.u32 	[_ZZ5solvePiE7rowMask+24], %r1183;
	st.shared.u32 	[_ZZ5solvePiE7colMask+24], %r1183;
	st.shared.u32 	[_ZZ5solvePiE7boxMask+24], %r1183;
	st.shared.u32 	[_ZZ5solvePiE7rowMask+28], %r1183;
	st.shared.u32 	[_ZZ5solvePiE7colMask+28], %r1183;
	st.shared.u32 	[_ZZ5solvePiE7boxMask+28], %r1183;
	st.shared.u32 	[_ZZ5solvePiE7rowMask+32], %r1183;
	st.shared.u32 	[_ZZ5solvePiE7colMask+32], %r1183;
	st.shared.u32 	[_ZZ5solvePiE7boxMask+32], %r1183;
	mov.u32 	%r857, _ZZ5solvePiE7rowMask;
	mov.u32 	%r860, _ZZ5solvePiE7boxMask;
	mov.u32 	%r1182, %r1183;
	mov.u32 	%r1181, %r1183;
	mov.u32 	%r1180, %r1183;
	mov.u32 	%r1179, %r1183;
	mov.u32 	%r1178, %r1183;
	mov.u32 	%r1177, %r1183;
	mov.u32 	%r1176, %r1183;
	mov.u32 	%r1175, %r1183;
	mov.u32 	%r1174, %r1183;
$L__BB0_731:
	mul.lo.s32 	%r855, %r1174, 9;
	shl.b32 	%r856, %r1174, 2;
	add.s32 	%r175, %r857, %r856;
	mul.hi.u32 	%r858, %r1174, -1431655765;
	shr.u32 	%r859, %r858, 1;
	mul.wide.u32 	%rd550, %r855, 4;
	add.s64 	%rd223, %rd3, %rd550;
	ld.global.u32 	%r176, [%rd223];
	setp.lt.s32 	%p489, %r176, 1;
	mad.lo.s32 	%r177, %r859, 12, %r860;
	@%p489 bra 	$L__BB0_733;
	add.s32 	%r861, %r176, -1;
	mov.b32 	%r862, 1;
	shl.b32 	%r863, %r862, %r861;
	ld.shared.u32 	%r864, [%r175];
	or.b32  	%r865, %r864, %r863;
	st.shared.u32 	[%r175], %r865;
	or.b32  	%r1175, %r1175, %r863;
	st.shared.u32 	[_ZZ5solvePiE7colMask], %r1175;
	ld.shared.u32 	%r866, [%r177];
	or.b32  	%r867, %r866, %r863;
	st.shared.u32 	[%r177], %r867;
$L__BB0_733:
	ld.global.u32 	%r180, [%rd223+4];
	setp.lt.s32 	%p490, %r180, 1;
	@%p490 bra 	$L__BB0_735;
	add.s32 	%r868, %r180, -1;
	mov.b32 	%r869, 1;
	shl.b32 	%r870, %r869, %r868;
	ld.shared.u32 	%r871, [%r175];
	or.b32  	%r872, %r871, %r870;
	st.shared.u32 	[%r175], %r872;
	or.b32  	%r1176, %r1176, %r870;
	st.shared.u32 	[_ZZ5solvePiE7colMask+4], %r1176;
	ld.shared.u32 	%r873, [%r177];
	or.b32  	%r874, %r873, %r870;
	st.shared.u32 	[%r177], %r874;
$L__BB0_735:
	ld.global.u32 	%r183, [%rd223+8];
	setp.lt.s32 	%p491, %r183, 1;
	@%p491 bra 	$L__BB0_737;
	add.s32 	%r875, %r183, -1;
	mov.b32 	%r876, 1;
	shl.b32 	%r877, %r876, %r875;
	ld.shared.u32 	%r878, [%r175];
	or.b32  	%r879, %r878, %r877;
	st.shared.u32 	[%r175], %r879;
	or.b32  	%r1177, %r1177, %r877;
	st.shared.u32 	[_ZZ5solvePiE7colMask+8], %r1177;
	ld.shared.u32 	%r880, [%r177];
	or.b32  	%r881, %r880, %r877;
	st.shared.u32 	[%r177], %r881;
$L__BB0_737:
	ld.global.u32 	%r186, [%rd223+12];
	setp.lt.s32 	%p492, %r186, 1;
	@%p492 bra 	$L__BB0_739;
	add.s32 	%r882, %r186, -1;
	mov.b32 	%r883, 1;
	shl.b32 	%r884, %r883, %r882;
	ld.shared.u32 	%r885, [%r175];
	or.b32  	%r886, %r885, %r884;
	st.shared.u32 	[%r175], %r886;
	or.b32  	%r1178, %r1178, %r884;
	st.shared.u32 	[_ZZ5solvePiE7colMask+12], %r1178;
	ld.shared.u32 	%r887, [%r177+4];
	or.b32  	%r888, %r887, %r884;
	st.shared.u32 	[%r177+4], %r888;
$L__BB0_739:
	ld.global.u32 	%r189, [%rd223+16];
	setp.lt.s32 	%p493, %r189, 1;
	@%p493 bra 	$L__BB0_741;
	add.s32 	%r889, %r189, -1;
	mov.b32 	%r890, 1;
	shl.b32 	%r891, %r890, %r889;
	ld.shared.u32 	%r892, [%r175];
	or.b32  	%r893, %r892, %r891;
	st.shared.u32 	[%r175], %r893;
	or.b32  	%r1179, %r1179, %r891;
	st.shared.u32 	[_ZZ5solvePiE7colMask+16], %r1179;
	ld.shared.u32 	%r894, [%r177+4];
	or.b32  	%r895, %r894, %r891;
	st.shared.u32 	[%r177+4], %r895;
$L__BB0_741:
	ld.global.u32 	%r192, [%rd223+20];
	setp.lt.s32 	%p494, %r192, 1;
	@%p494 bra 	$L__BB0_743;
	add.s32 	%r896, %r192, -1;
	mov.b32 	%r897, 1;
	shl.b32 	%r898, %r897, %r896;
	ld.shared.u32 	%r899, [%r175];
	or.b32  	%r900, %r899, %r898;
	st.shared.u32 	[%r175], %r900;
	or.b32  	%r1180, %r1180, %r898;
	st.shared.u32 	[_ZZ5solvePiE7colMask+20], %r1180;
	ld.shared.u32 	%r901, [%r177+4];
	or.b32  	%r902, %r901, %r898;
	st.shared.u32 	[%r177+4], %r902;
$L__BB0_743:
	ld.global.u32 	%r195, [%rd223+24];
	setp.lt.s32 	%p495, %r195, 1;
	@%p495 bra 	$L__BB0_745;
	add.s32 	%r903, %r195, -1;
	mov.b32 	%r904, 1;
	shl.b32 	%r905, %r904, %r903;
	ld.shared.u32 	%r906, [%r175];
	or.b32  	%r907, %r906, %r905;
	st.shared.u32 	[%r175], %r907;
	or.b32  	%r1181, %r1181, %r905;
	st.shared.u32 	[_ZZ5solvePiE7colMask+24], %r1181;
	ld.shared.u32 	%r908, [%r177+8];
	or.b32  	%r909, %r908, %r905;
	st.shared.u32 	[%r177+8], %r909;
$L__BB0_745:
	ld.global.u32 	%r198, [%rd223+28];
	setp.lt.s32 	%p496, %r198, 1;
	@%p496 bra 	$L__BB0_747;
	add.s32 	%r910, %r198, -1;
	mov.b32 	%r911, 1;
	shl.b32 	%r912, %r911, %r910;
	ld.shared.u32 	%r913, [%r175];
	or.b32  	%r914, %r913, %r912;
	st.shared.u32 	[%r175], %r914;
	or.b32  	%r1182, %r1182, %r912;
	st.shared.u32 	[_ZZ5solvePiE7colMask+28], %r1182;
	ld.shared.u32 	%r915, [%r177+8];
	or.b32  	%r916, %r915, %r912;
	st.shared.u32 	[%r177+8], %r916;
$L__BB0_747:
	ld.global.u32 	%r201, [%rd223+32];
	setp.lt.s32 	%p497, %r201, 1;
	@%p497 bra 	$L__BB0_749;
	add.s32 	%r917, %r201, -1;
	mov.b32 	%r918, 1;
	shl.b32 	%r919, %r918, %r917;
	ld.shared.u32 	%r920, [%r175];
	or.b32  	%r921, %r920, %r919;
	st.shared.u32 	[%r175], %r921;
	or.b32  	%r1183, %r1183, %r919;
	st.shared.u32 	[_ZZ5solvePiE7colMask+32], %r1183;
	ld.shared.u32 	%r922, [%r177+8];
	or.b32  	%r923, %r922, %r919;
	st.shared.u32 	[%r177+8], %r923;
$L__BB0_749:
	add.s32 	%r1174, %r1174, 1;
	setp.ne.s32 	%p498, %r1174, 9;
	@%p498 bra 	$L__BB0_731;
	mov.b32 	%r924, -1;
	st.shared.u32 	[_ZZ5solvePiE3top], %r924;
$L__BB0_751:
	mov.u32 	%r925, %ctaid.x;
	mov.u32 	%r926, %ntid.x;
	mad.lo.s32 	%r205, %r925, %r926, %r164;
	add.u64 	%rd551, %SP, 80;
	add.u64 	%rd224, %SPL, 80;
	setp.ne.s32 	%p499, %r164, 0;
	bar.sync 	0;
	@%p499 bra 	$L__BB0_783;
	ld.shared.u32 	%r206, [_ZZ5solvePiE7colMask];
	ld.shared.u32 	%r207, [_ZZ5solvePiE7colMask+4];
	ld.shared.u32 	%r208, [_ZZ5solvePiE7colMask+8];
	ld.shared.u32 	%r209, [_ZZ5solvePiE7colMask+12];
	ld.shared.u32 	%r210, [_ZZ5solvePiE7colMask+16];
	ld.shared.u32 	%r211, [_ZZ5solvePiE7colMask+20];
	ld.shared.u32 	%r212, [_ZZ5solvePiE7colMask+24];
	ld.shared.u32 	%r213, [_ZZ5solvePiE7colMask+28];
	mov.b32 	%r1191, 10;
	mov.b32 	%r1193, -1;
	mov.b32 	%r1216, 0;
	ld.shared.u32 	%r214, [_ZZ5solvePiE7colMask+32];
	mov.u32 	%r1192, %r1193;
$L__BB0_753:
	mul.lo.s32 	%r931, %r1216, 9;
	shl.b32 	%r932, %r1216, 2;
	mov.u32 	%r933, _ZZ5solvePiE7rowMask;
	add.s32 	%r219, %r933, %r932;
	mul.hi.u32 	%r934, %r1216, -1431655765;
	shr.u32 	%r935, %r934, 1;
	mul.wide.u32 	%rd552, %r931, 4;
	add.s64 	%rd225, %rd3, %rd552;
	ld.global.u32 	%r936, [%rd225];
	setp.ne.s32 	%p500, %r936, 0;
	mov.u32 	%r937, _ZZ5solvePiE7boxMask;
	mad.lo.s32 	%r220, %r935, 12, %r937;
	@%p500 bra 	$L__BB0_756;
	ld.shared.u32 	%r938, [%r219];
	or.b32  	%r939, %r206, %r938;
	ld.shared.u32 	%r940, [%r220];
	or.b32  	%r941, %r939, %r940;
	and.b32  	%r942, %r941, 511;
	xor.b32  	%r943, %r942, 511;
	popc.b32 	%r944, %r943;
	setp.eq.s32 	%p501, %r942, 511;
	selp.b32 	%r221, 10, %r944, %p501;
	setp.ge.s32 	%p502, %r221, %r1191;
	@%p502 bra 	$L__BB0_756;
	setp.eq.s32 	%p503, %r221, 1;
	mov.b32 	%r1193, 0;
	mov.u32 	%r1191, %r221;
	mov.u32 	%r1192, %r1216;
	@%p503 bra 	$L__BB0_782;
$L__BB0_756:
	ld.global.u32 	%r946, [%rd225+4];
	setp.ne.s32 	%p504, %r946, 0;
	@%p504 bra 	$L__BB0_759;
	ld.shared.u32 	%r947, [%r219];
	or.b32  	%r948, %r207, %r947;
	ld.shared.u32 	%r949, [%r220];
	or.b32  	%r950, %r948, %r949;
	and.b32  	%r951, %r950, 511;
	xor.b32  	%r952, %r951, 511;
	popc.b32 	%r953, %r952;
	setp.eq.s32 	%p505, %r951, 511;
	selp.b32 	%r225, 10, %r953, %p505;
	setp.ge.s32 	%p506, %r225, %r1191;
	@%p506 bra 	$L__BB0_759;
	setp.eq.s32 	%p507, %r225, 1;
	mov.b32 	%r1193, 1;
	mov.u32 	%r1191, %r225;
	mov.u32 	%r1192, %r1216;
	@%p507 bra 	$L__BB0_782;
$L__BB0_759:
	ld.global.u32 	%r955, [%rd225+8];
	setp.ne.s32 	%p508, %r955, 0;
	@%p508 bra 	$L__BB0_762;
	ld.shared.u32 	%r956, [%r219];
	or.b32  	%r957, %r208, %r956;
	ld.shared.u32 	%r958, [%r220];
	or.b32  	%r959, %r957, %r958;
	and.b32  	%r960, %r959, 511;
	xor.b32  	%r961, %r960, 511;
	popc.b32 	%r962, %r961;
	setp.eq.s32 	%p509, %r960, 511;
	selp.b32 	%r229, 10, %r962, %p509;
	setp.ge.s32 	%p510, %r229, %r1191;
	@%p510 bra 	$L__BB0_762;
	setp.eq.s32 	%p511, %r229, 1;
	mov.b32 	%r1193, 2;
	mov.u32 	%r1191, %r229;
	mov.u32 	%r1192, %r1216;
	@%p511 bra 	$L__BB0_782;
$L__BB0_762:
	ld.global.u32 	%r964, [%rd225+12];
	setp.ne.s32 	%p512, %r964, 0;
	@%p512 bra 	$L__BB0_765;
	ld.shared.u32 	%r965, [%r219];
	or.b32  	%r966, %r209, %r965;
	ld.shared.u32 	%r967, [%r220+4];
	or.b32  	%r968, %r966, %r967;
	and.b32  	%r969, %r968, 511;
	xor.b32  	%r970, %r969, 511;
	popc.b32 	%r971, %r970;
	setp.eq.s32 	%p513, %r969, 511;
	selp.b32 	%r233, 10, %r971, %p513;
	setp.ge.s32 	%p514, %r233, %r1191;
	@%p514 bra 	$L__BB0_765;
	setp.eq.s32 	%p515, %r233, 1;
	mov.b32 	%r1193, 3;
	mov.u32 	%r1191, %r233;
	mov.u32 	%r1192, %r1216;
	@%p515 bra 	$L__BB0_782;
$L__BB0_765:
	ld.global.u32 	%r973, [%rd225+16];
	setp.ne.s32 	%p516, %r973, 0;
	@%p516 bra 	$L__BB0_768;
	ld.shared.u32 	%r974, [%r219];
	or.b32  	%r975, %r210, %r974;
	ld.shared.u32 	%r976, [%r220+4];
	or.b32  	%r977, %r975, %r976;
	and.b32  	%r978, %r977, 511;
	xor.b32  	%r979, %r978, 511;
	popc.b32 	%r980, %r979;
	setp.eq.s32 	%p517, %r978, 511;
	selp.b32 	%r237, 10, %r980, %p517;
	setp.ge.s32 	%p518, %r237, %r1191;
	@%p518 bra 	$L__BB0_768;
	setp.eq.s32 	%p519, %r237, 1;
	mov.b32 	%r1193, 4;
	mov.u32 	%r1191, %r237;
	mov.u32 	%r1192, %r1216;
	@%p519 bra 	$L__BB0_782;
$L__BB0_768:
	ld.global.u32 	%r982, [%rd225+20];
	setp.ne.s32 	%p520, %r982, 0;
	@%p520 bra 	$L__BB0_771;
	ld.shared.u32 	%r983, [%r219];
	or.b32  	%r984, %r211, %r983;
	ld.shared.u32 	%r985, [%r220+4];
	or.b32  	%r986, %r984, %r985;
	and.b32  	%r987, %r986, 511;
	xor.b32  	%r988, %r987, 511;
	popc.b32 	%r989, %r988;
	setp.eq.s32 	%p521, %r987, 511;
	selp.b32 	%r241, 10, %r989, %p521;
	setp.ge.s32 	%p522, %r241, %r1191;
	@%p522 bra 	$L__BB0_771;
	setp.eq.s32 	%p523, %r241, 1;
	mov.b32 	%r1193, 5;
	mov.u32 	%r1191, %r241;
	mov.u32 	%r1192, %r1216;
	@%p523 bra 	$L__BB0_782;
$L__BB0_771:
	ld.global.u32 	%r991, [%rd225+24];
	setp.ne.s32 	%p524, %r991, 0;
	@%p524 bra 	$L__BB0_774;
	ld.shared.u32 	%r992, [%r219];
	or.b32  	%r993, %r212, %r992;
	ld.shared.u32 	%r994, [%r220+8];
	or.b32  	%r995, %r993, %r994;
	and.b32  	%r996, %r995, 511;
	xor.b32  	%r997, %r996, 511;
	popc.b32 	%r998, %r997;
	setp.eq.s32 	%p525, %r996, 511;
	selp.b32 	%r245, 10, %r998, %p525;
	setp.ge.s32 	%p526, %r245, %r1191;
	@%p526 bra 	$L__BB0_774;
	setp.eq.s32 	%p527, %r245, 1;
	mov.b32 	%r1193, 6;
	mov.u32 	%r1191, %r245;
	mov.u32 	%r1192, %r1216;
	@%p527 bra 	$L__BB0_782;
$L__BB0_774:
	ld.global.u32 	%r1000, [%rd225+28];
	setp.ne.s32 	%p528, %r1000, 0;
	@%p528 bra 	$L__BB0_777;
	ld.shared.u32 	%r1001, [%r219];
	or.b32  	%r1002, %r213, %r1001;
	ld.shared.u32 	%r1003, [%r220+8];
	or.b32  	%r1004, %r1002, %r1003;
	and.b32  	%r1005, %r1004, 511;
	xor.b32  	%r1006, %r1005, 511;
	popc.b32 	%r1007, %r1006;
	setp.eq.s32 	%p529, %r1005, 511;
	selp.b32 	%r249, 10, %r1007, %p529;
	setp.ge.s32 	%p530, %r249, %r1191;
	@%p530 bra 	$L__BB0_777;
	setp.eq.s32 	%p531, %r249, 1;
	mov.b32 	%r1193, 7;
	mov.u32 	%r1191, %r249;
	mov.u32 	%r1192, %r1216;
	@%p531 bra 	$L__BB0_782;
$L__BB0_777:
	ld.global.u32 	%r1009, [%rd225+32];
	setp.ne.s32 	%p532, %r1009, 0;
	@%p532 bra 	$L__BB0_780;
	ld.shared.u32 	%r1010, [%r219];
	or.b32  	%r1011, %r214, %r1010;
	ld.shared.u32 	%r1012, [%r220+8];
	or.b32  	%r1013, %r1011, %r1012;
	and.b32  	%r1014, %r1013, 511;
	xor.b32  	%r1015, %r1014, 511;
	popc.b32 	%r1016, %r1015;
	setp.eq.s32 	%p533, %r1014, 511;
	selp.b32 	%r253, 10, %r1016, %p533;
	setp.ge.s32 	%p534, %r253, %r1191;
	@%p534 bra 	$L__BB0_780;
	setp.eq.s32 	%p535, %r253, 1;
	mov.b32 	%r1193, 8;
	mov.u32 	%r1191, %r253;
	mov.u32 	%r1192, %r1216;
	@%p535 bra 	$L__BB0_782;
$L__BB0_780:
	add.s32 	%r1216, %r1216, 1;
	setp.ne.s32 	%p536, %r1216, 9;
	@%p536 bra 	$L__BB0_753;
	and.b32  	%r1018, %r1192, %r1193;
	setp.eq.s32 	%p537, %r1018, -1;
	mov.u32 	%r1216, %r1192;
	@%p537 bra 	$L__BB0_828;
$L__BB0_782:
	ld.shared.u32 	%r1019, [_ZZ5solvePiE3top];
	add.s32 	%r1020, %r1019, 1;
	st.shared.u32 	[_ZZ5solvePiE3top], %r1020;
	mov.u32 	%r1021, _ZZ5solvePiE5stack;
	mad.lo.s32 	%r1022, %r1019, 12, %r1021;
	st.shared.u32 	[%r1022+12], %r1216;
	st.shared.u32 	[%r1022+16], %r1193;
	mad.lo.s32 	%r1023, %r1216, 9, %r1193;
	mul.wide.s32 	%rd553, %r1023, 4;
	add.s64 	%rd554, %rd3, %rd553;
	ld.global.u32 	%r1024, [%rd554];
	st.shared.u32 	[%r1022+20], %r1024;
$L__BB0_783:
	bar.sync 	0;
	mov.u32 	%r1030, _ZZ5solvePiE5stack;
	mov.u32 	%r1033, _ZZ5solvePiE7rowMask;
	mov.u32 	%r1035, _ZZ5solvePiE7colMask;
	mov.u32 	%r1045, _ZZ5solvePiE7boxMask;
$L__BB0_784:
	setp.ne.s32 	%p538, %r164, 0;
	ld.shared.u32 	%r1025, [_ZZ5solvePiE3top];
	setp.gt.s32 	%p539, %r1025, -1;
	or.pred  	%p540, %p538, %p539;
	@%p540 bra 	$L__BB0_786;
	mov.b32 	%r1027, -999;
	st.shared.u32 	[_ZZ5solvePiE5stack], %r1027;
$L__BB0_786:
	setp.eq.s32 	%p541, %r164, 0;
	bar.sync 	0;
	ld.shared.u32 	%r1028, [_ZZ5solvePiE5stack];
	setp.eq.s32 	%p542, %r1028, -999;
	and.pred  	%p543, %p541, %p542;
	@%p543 bra 	$L__BB0_829;
	setp.ne.s32 	%p544, %r164, 0;
	@%p544 bra 	$L__BB0_826;
	ld.shared.u32 	%r260, [_ZZ5solvePiE3top];
	mad.lo.s32 	%r261, %r260, 12, %r1030;
	ld.shared.u32 	%r1031, [%r261];
	ld.shared.u32 	%r263, [%r261+4];
	ld.shared.u32 	%r1217, [%r261+8];
	shl.b32 	%r1032, %r1031, 2;
	add.s32 	%r265, %r1033, %r1032;
	ld.shared.u32 	%r266, [%r265];
	shl.b32 	%r1034, %r263, 2;
	add.s32 	%r267, %r1035, %r1034;
	ld.shared.u32 	%r268, [%r267];
	or.b32  	%r1036, %r268, %r266;
	mul.hi.s32 	%r1037, %r1031, 1431655766;
	shr.u32 	%r1038, %r1037, 31;
	add.s32 	%r1039, %r1037, %r1038;
	mul.hi.s32 	%r1040, %r263, 1431655766;
	shr.u32 	%r1041, %r1040, 31;
	add.s32 	%r1042, %r1040, %r1041;
	mad.lo.s32 	%r1043, %r1039, 3, %r1042;
	shl.b32 	%r1044, %r1043, 2;
	add.s32 	%r269, %r1045, %r1044;
	ld.shared.u32 	%r270, [%r269];
	or.b32  	%r1046, %r1036, %r270;
	not.b32 	%r1047, %r1046;
	and.b32  	%r271, %r1047, 511;
	max.s32 	%r272, %r1217, 9;
$L__BB0_789:
	setp.eq.s32 	%p545, %r1217, %r272;
	@%p545 bra 	$L__BB0_823;
	add.s32 	%r274, %r1217, 1;
	mov.b32 	%r1048, 1;
	shl.b32 	%r275, %r1048, %r1217;
	and.b32  	%r1049, %r275, %r271;
	setp.eq.s32 	%p546, %r1049, 0;
	mov.u32 	%r1217, %r274;
	@%p546 bra 	$L__BB0_789;
	mad.lo.s32 	%r1053, %r1031, 9, %r263;
	mul.wide.s32 	%rd555, %r1053, 4;
	add.s64 	%rd556, %rd3, %rd555;
	st.global.u32 	[%rd556], %r274;
	or.b32  	%r1054, %r266, %r275;
	st.shared.u32 	[%r265], %r1054;
	or.b32  	%r1055, %r268, %r275;
	st.shared.u32 	[%r267], %r1055;
	or.b32  	%r1056, %r270, %r275;
	st.shared.u32 	[%r269], %r1056;
	st.shared.u32 	[%r261+8], %r274;
	ld.shared.u32 	%r276, [_ZZ5solvePiE7colMask];
	ld.shared.u32 	%r277, [_ZZ5solvePiE7colMask+4];
	ld.shared.u32 	%r278, [_ZZ5solvePiE7colMask+8];
	ld.shared.u32 	%r279, [_ZZ5solvePiE7colMask+12];
	ld.shared.u32 	%r280, [_ZZ5solvePiE7colMask+16];
	ld.shared.u32 	%r281, [_ZZ5solvePiE7colMask+20];
	ld.shared.u32 	%r282, [_ZZ5solvePiE7colMask+24];
	ld.shared.u32 	%r283, [_ZZ5solvePiE7colMask+28];
	mov.b32 	%r1225, 10;
	mov.b32 	%r1227, -1;
	mov.b32 	%r1250, 0;
	ld.shared.u32 	%r284, [_ZZ5solvePiE7colMask+32];
	mov.u32 	%r1226, %r1227;
$L__BB0_792:
	mul.lo.s32 	%r1057, %r1250, 9;
	shl.b32 	%r1058, %r1250, 2;
	add.s32 	%r289, %r1033, %r1058;
	mul.hi.u32 	%r1060, %r1250, -1431655765;
	shr.u32 	%r1061, %r1060, 1;
	mul.wide.u32 	%rd557, %r1057, 4;
	add.s64 	%rd226, %rd3, %rd557;
	ld.global.u32 	%r1062, [%rd226];
	setp.ne.s32 	%p547, %r1062, 0;
	mad.lo.s32 	%r290, %r1061, 12, %r1045;
	@%p547 bra 	$L__BB0_795;
	ld.shared.u32 	%r1064, [%r289];
	or.b32  	%r1065, %r276, %r1064;
	ld.shared.u32 	%r1066, [%r290];
	or.b32  	%r1067, %r1065, %r1066;
	and.b32  	%r1068, %r1067, 511;
	xor.b32  	%r1069, %r1068, 511;
	popc.b32 	%r1070, %r1069;
	setp.eq.s32 	%p548, %r1068, 511;
	selp.b32 	%r291, 10, %r1070, %p548;
	setp.ge.s32 	%p549, %r291, %r1225;
	@%p549 bra 	$L__BB0_795;
	setp.eq.s32 	%p550, %r291, 1;
	mov.b32 	%r1227, 0;
	mov.u32 	%r1225, %r291;
	mov.u32 	%r1226, %r1250;
	@%p550 bra 	$L__BB0_822;
$L__BB0_795:
	ld.global.u32 	%r1072, [%rd226+4];
	setp.ne.s32 	%p551, %r1072, 0;
	@%p551 bra 	$L__BB0_798;
	ld.shared.u32 	%r1073, [%r289];
	or.b32  	%r1074, %r277, %r1073;
	ld.shared.u32 	%r1075, [%r290];
	or.b32  	%r1076, %r1074, %r1075;
	and.b32  	%r1077, %r1076, 511;
	xor.b32  	%r1078, %r1077, 511;
	popc.b32 	%r1079, %r1078;
	setp.eq.s32 	%p552, %r1077, 511;
	selp.b32 	%r295, 10, %r1079, %p552;
	setp.ge.s32 	%p553, %r295, %r1225;
	@%p553 bra 	$L__BB0_798;
	setp.eq.s32 	%p554, %r295, 1;
	mov.b32 	%r1227, 1;
	mov.u32 	%r1225, %r295;
	mov.u32 	%r1226, %r1250;
	@%p554 bra 	$L__BB0_822;
$L__BB0_798:
	ld.global.u32 	%r1081, [%rd226+8];
	setp.ne.s32 	%p555, %r1081, 0;
	@%p555 bra 	$L__BB0_801;
	ld.shared.u32 	%r1082, [%r289];
	or.b32  	%r1083, %r278, %r1082;
	ld.shared.u32 	%r1084, [%r290];
	or.b32  	%r1085, %r1083, %r1084;
	and.b32  	%r1086, %r1085, 511;
	xor.b32  	%r1087, %r1086, 511;
	popc.b32 	%r1088, %r1087;
	setp.eq.s32 	%p556, %r1086, 511;
	selp.b32 	%r299, 10, %r1088, %p556;
	setp.ge.s32 	%p557, %r299, %r1225;
	@%p557 bra 	$L__BB0_801;
	setp.eq.s32 	%p558, %r299, 1;
	mov.b32 	%r1227, 2;
	mov.u32 	%r1225, %r299;
	mov.u32 	%r1226, %r1250;
	@%p558 bra 	$L__BB0_822;
$L__BB0_801:
	ld.global.u32 	%r1090, [%rd226+12];
	setp.ne.s32 	%p559, %r1090, 0;
	@%p559 bra 	$L__BB0_804;
	ld.shared.u32 	%r1091, [%r289];
	or.b32  	%r1092, %r279, %r1091;
	ld.shared.u32 	%r1093, [%r290+4];
	or.b32  	%r1094, %r1092, %r1093;
	and.b32  	%r1095, %r1094, 511;
	xor.b32  	%r1096, %r1095, 511;
	popc.b32 	%r1097, %r1096;
	setp.eq.s32 	%p560, %r1095, 511;
	selp.b32 	%r303, 10, %r1097, %p560;
	setp.ge.s32 	%p561, %r303, %r1225;
	@%p561 bra 	$L__BB0_804;
	setp.eq.s32 	%p562, %r303, 1;
	mov.b32 	%r1227, 3;
	mov.u32 	%r1225, %r303;
	mov.u32 	%r1226, %r1250;
	@%p562 bra 	$L__BB0_822;
$L__BB0_804:
	ld.global.u32 	%r1099, [%rd226+16];
	setp.ne.s32 	%p563, %r1099, 0;
	@%p563 bra 	$L__BB0_807;
	ld.shared.u32 	%r1100, [%r289];
	or.b32  	%r1101, %r280, %r1100;
	ld.shared.u32 	%r1102, [%r290+4];
	or.b32  	%r1103, %r1101, %r1102;
	and.b32  	%r1104, %r1103, 511;
	xor.b32  	%r1105, %r1104, 511;
	popc.b32 	%r1106, %r1105;
	setp.eq.s32 	%p564, %r1104, 511;
	selp.b32 	%r307, 10, %r1106, %p564;
	setp.ge.s32 	%p565, %r307, %r1225;
	@%p565 bra 	$L__BB0_807;
	setp.eq.s32 	%p566, %r307, 1;
	mov.b32 	%r1227, 4;
	mov.u32 	%r1225, %r307;
	mov.u32 	%r1226, %r1250;
	@%p566 bra 	$L__BB0_822;
$L__BB0_807:
	ld.global.u32 	%r1108, [%rd226+20];
	setp.ne.s32 	%p567, %r1108, 0;
	@%p567 bra 	$L__BB0_810;
	ld.shared.u32 	%r1109, [%r289];
	or.b32  	%r1110, %r281, %r1109;
	ld.shared.u32 	%r1111, [%r290+4];
	or.b32  	%r1112, %r1110, %r1111;
	and.b32  	%r1113, %r1112, 511;
	xor.b32  	%r1114, %r1113, 511;
	popc.b32 	%r1115, %r1114;
	setp.eq.s32 	%p568, %r1113, 511;
	selp.b32 	%r311, 10, %r1115, %p568;
	setp.ge.s32 	%p569, %r311, %r1225;
	@%p569 bra 	$L__BB0_810;
	setp.eq.s32 	%p570, %r311, 1;
	mov.b32 	%r1227, 5;
	mov.u32 	%r1225, %r311;
	mov.u32 	%r1226, %r1250;
	@%p570 bra 	$L__BB0_822;
$L__BB0_810:
	ld.global.u32 	%r1117, [%rd226+24];
	setp.ne.s32 	%p571, %r1117, 0;
	@%p571 bra 	$L__BB0_813;
	ld.shared.u32 	%r1118, [%r289];
	or.b32  	%r1119, %r282, %r1118;
	ld.shared.u32 	%r1120, [%r290+8];
	or.b32  	%r1121, %r1119, %r1120;
	and.b32  	%r1122, %r1121, 511;
	xor.b32  	%r1123, %r1122, 511;
	popc.b32 	%r1124, %r1123;
	setp.eq.s32 	%p572, %r1122, 511;
	selp.b32 	%r315, 10, %r1124, %p572;
	setp.ge.s32 	%p573, %r315, %r1225;
	@%p573 bra 	$L__BB0_813;
	setp.eq.s32 	%p574, %r315, 1;
	mov.b32 	%r1227, 6;
	mov.u32 	%r1225, %r315;
	mov.u32 	%r1226, %r1250;
	@%p574 bra 	$L__BB0_822;
$L__BB0_813:
	ld.global.u32 	%r1126, [%rd226+28];
	setp.ne.s32 	%p575, %r1126, 0;
	@%p575 bra 	$L__BB0_816;
	ld.shared.u32 	%r1127, [%r289];
	or.b32  	%r1128, %r283, %r1127;
	ld.shared.u32 	%r1129, [%r290+8];
	or.b32  	%r1130, %r1128, %r1129;
	and.b32  	%r1131, %r1130, 511;
	xor.b32  	%r1132, %r1131, 511;
	popc.b32 	%r1133, %r1132;
	setp.eq.s32 	%p576, %r1131, 511;
	selp.b32 	%r319, 10, %r1133, %p576;
	setp.ge.s32 	%p577, %r319, %r1225;
	@%p577 bra 	$L__BB0_816;
	setp.eq.s32 	%p578, %r319, 1;
	mov.b32 	%r1227, 7;
	mov.u32 	%r1225, %r319;
	mov.u32 	%r1226, %r1250;
	@%p578 bra 	$L__BB0_822;
$L__BB0_816:
	ld.global.u32 	%r1135, [%rd226+32];
	setp.ne.s32 	%p579, %r1135, 0;
	@%p579 bra 	$L__BB0_819;
	ld.shared.u32 	%r1136, [%r289];
	or.b32  	%r1137, %r284, %r1136;
	ld.shared.u32 	%r1138, [%r290+8];
	or.b32  	%r1139, %r1137, %r1138;
	and.b32  	%r1140, %r1139, 511;
	xor.b32  	%r1141, %r1140, 511;
	popc.b32 	%r1142, %r1141;
	setp.eq.s32 	%p580, %r1140, 511;
	selp.b32 	%r323, 10, %r1142, %p580;
	setp.ge.s32 	%p581, %r323, %r1225;
	@%p581 bra 	$L__BB0_819;
	setp.eq.s32 	%p582, %r323, 1;
	mov.b32 	%r1227, 8;
	mov.u32 	%r1225, %r323;
	mov.u32 	%r1226, %r1250;
	@%p582 bra 	$L__BB0_822;
$L__BB0_819:
	add.s32 	%r1250, %r1250, 1;
	setp.ne.s32 	%p583, %r1250, 9;
	@%p583 bra 	$L__BB0_792;
	and.b32  	%r1144, %r1226, %r1227;
	setp.ne.s32 	%p584, %r1144, -1;
	mov.u32 	%r1250, %r1226;
	@%p584 bra 	$L__BB0_822;
	mov.b32 	%r1145, -998;
	st.shared.u32 	[_ZZ5solvePiE5stack], %r1145;
	bra.uni 	$L__BB0_826;
$L__BB0_822:
	add.s32 	%r1146, %r260, 1;
	st.shared.u32 	[_ZZ5solvePiE3top], %r1146;
	st.shared.u32 	[%r261+12], %r1250;
	st.shared.u32 	[%r261+16], %r1227;
	mad.lo.s32 	%r1147, %r1250, 9, %r1227;
	mul.wide.s32 	%rd558, %r1147, 4;
	add.s64 	%rd559, %rd3, %rd558;
	ld.global.u32 	%r1148, [%rd559];
	st.shared.u32 	[%r261+20], %r1148;
	bra.uni 	$L__BB0_826;
$L__BB0_823:
	mad.lo.s32 	%r1149, %r1031, 9, %r263;
	mul.wide.s32 	%rd560, %r1149, 4;
	add.s64 	%rd227, %rd3, %rd560;
	ld.global.u32 	%r330, [%rd227];
	setp.lt.s32 	%p585, %r330, 1;
	@%p585 bra 	$L__BB0_825;
	mov.b32 	%r1150, 0;
	st.global.u32 	[%rd227], %r1150;
	add.s32 	%r1151, %r330, -1;
	mov.b32 	%r1152, 1;
	shl.b32 	%r1153, %r1152, %r1151;
	not.b32 	%r1154, %r1153;
	and.b32  	%r1155, %r266, %r1154;
	st.shared.u32 	[%r265], %r1155;
	and.b32  	%r1156, %r268, %r1154;
	st.shared.u32 	[%r267], %r1156;
	and.b32  	%r1157, %r270, %r1154;
	st.shared.u32 	[%r269], %r1157;
$L__BB0_825:
	add.s32 	%r1158, %r260, -1;
	st.shared.u32 	[_ZZ5solvePiE3top], %r1158;
$L__BB0_826:
	setp.eq.s32 	%p586, %r164, 0;
	bar.sync 	0;
	ld.shared.u32 	%r1159, [_ZZ5solvePiE5stack];
	setp.eq.s32 	%p587, %r1159, -998;
	and.pred  	%p588, %p586, %p587;
	@%p588 bra 	$L__BB0_828;
	bar.sync 	0;
	bra.uni 	$L__BB0_784;
$L__BB0_828:
	st.local.u32 	[%rd224], %r205;
	mov.u64 	%rd561, $str;
	cvta.global.u64 	%rd562, %rd561;
	{ // callseq 1, 0
	.param .b64 param0;
	st.param.b64 	[param0], %rd562;
	.param .b64 param1;
	st.param.b64 	[param1], %rd551;
	.param .b32 retval0;
	call.uni (retval0), 
	vprintf, 
	(
	param0, 
	param1
	);
	ld.param.b32 	%r1161, [retval0];
	} // callseq 1
	bra.uni 	$L__BB0_830;
$L__BB0_829:
	st.local.u32 	[%rd224], %r205;
	mov.u64 	%rd564, $str$1;
	cvta.global.u64 	%rd565, %rd564;
	{ // callseq 2, 0
	.param .b64 param0;
	st.param.b64 	[param0], %rd565;
	.param .b64 param1;
	st.param.b64 	[param1], %rd551;
	.param .b32 retval0;
	call.uni (retval0), 
	vprintf, 
	(
	param0, 
	param1
	);
	ld.param.b32 	%r1163, [retval0];
	} // callseq 2
$L__BB0_830:
	ret;
$L__BB0_831:
	add.u64 	%rd546, %SP, 80;
	add.u64 	%rd547, %SPL, 80;
	mov.u32 	%r848, %ctaid.x;
	mov.u32 	%r849, %ntid.x;
	mov.u32 	%r850, %tid.x;
	mad.lo.s32 	%r851, %r848, %r849, %r850;
	st.local.u32 	[%rd547], %r851;
	mov.u64 	%rd548, $str$1;
	cvta.global.u64 	%rd549, %rd548;
	{ // callseq 0, 0
	.param .b64 param0;
	st.param.b64 	[param0], %rd549;
	.param .b64 param1;
	st.param.b64 	[param1], %rd546;
	.param .b32 retval0;
	call.uni (retval0), 
	vprintf, 
	(
	param0, 
	param1
	);
	ld.param.b32 	%r852, [retval0];
	} // callseq 0
	bra.uni 	$L__BB0_830;

}


// ===== COMPILED SASS (sm_100) =====

	.target	sm_100

	.elftype	@"ET_EXEC"


//--------------------- .note.nv.tkinfo           --------------------------
	.section	.note.nv.tkinfo,"",@"SHT_NOTE"
	.sectionflags	@"SHF_NOTE_NV_TKINFO"
	.tkinfo
        /*0018*/ 	.word	0x00000002
        /*0030*/ 	.string	""
        /*0030*/ 	.string	"ptxas"
        /*0030*/ 	.string	"Cuda compilation tools, release 13.0, V13.0.88"
        /*0030*/ 	.string	"Build cuda_13.0.r13.0/compiler.36424714_0"
        /*0030*/ 	.string	"-arch sm_100 -m 64 "



//--------------------- .note.nv.cuinfo           --------------------------
	.section	.note.nv.cuinfo,"",@"SHT_NOTE"
	.sectionflags	@"SHF_NOTE_NV_CUINFO"
        /*0018*/ 	.short	0x0002
        /*001a*/ 	.short	0x0064
        /*001c*/ 	.short	0x0082
	.zero		2


//--------------------- .nv.info                  --------------------------
	.section	.nv.info,"",@"SHT_CUDA_INFO"
	.align	4


	//----- nvinfo : EIATTR_REGCOUNT
	.align		4
        /*0000*/ 	.byte	0x04, 0x2f
        /*0002*/ 	.short	(.L_3 - .L_2)
	.align		4
.L_2:
        /*0004*/ 	.word	index@(_Z13solve_sudokusPii)
        /*0008*/ 	.word	0x000000ff


	//----- nvinfo : EIATTR_FRAME_SIZE
	.align		4
.L_3:
        /*000c*/ 	.byte	0x04, 0x11
        /*000e*/ 	.short	(.L_5 - .L_4)
	.align		4
.L_4:
        /*0010*/ 	.word	index@(_Z13solve_sudokusPii)
        /*0014*/ 	.word	0x00000168


	//----- nvinfo : EIATTR_MIN_STACK_SIZE
	.align		4
.L_5:
        /*0018*/ 	.byte	0x04, 0x12
        /*001a*/ 	.short	(.L_7 - .L_6)
	.align		4
.L_6:
        /*001c*/ 	.word	index@(_Z13solve_sudokusPii)
        /*0020*/ 	.word	0x00000168
.L_7:


//--------------------- .nv.compat                --------------------------
	.section	.nv.compat,"",@"SHT_CUDA_COMPAT_INFO"
	.align	4
        /*0000*/ 	.byte	0x02, 0x09, 0x00, 0x00, 0x02, 0x02, 0x01, 0x00, 0x02, 0x05, 0x05, 0x00, 0x03, 0x07, 0x01, 0x01
        /*0010*/ 	.byte	0x02, 0x03, 0x00, 0x00, 0x02, 0x06, 0x01, 0x00, 0x04, 0x0b, 0x08, 0x00, 0x09, 0x00, 0x00, 0x00
        /*0020*/ 	.byte	0x00, 0x00, 0x00, 0x00


//--------------------- .nv.info._Z13solve_sudokusPii --------------------------
	.section	.nv.info._Z13solve_sudokusPii,"",@"SHT_CUDA_INFO"
	.sectionflags	@""
	.align	4


	//----- nvinfo : EIATTR_CUDA_API_VERSION
	.align		4
        /*0000*/ 	.byte	0x04, 0x37
        /*0002*/ 	.short	(.L_9 - .L_8)
.L_8:
        /*0004*/ 	.word	0x00000082


	//----- nvinfo : EIATTR_KPARAM_INFO
	.align		4
.L_9:
        /*0008*/ 	.byte	0x04, 0x17
        /*000a*/ 	.short	(.L_11 - .L_10)
.L_10:
        /*000c*/ 	.word	0x00000000
        /*0010*/ 	.short	0x0001
        /*0012*/ 	.short	0x0008
        /*0014*/ 	.byte	0x00, 0xf0, 0x11, 0x00


	//----- nvinfo : EIATTR_KPARAM_INFO
	.align		4
.L_11:
        /*0018*/ 	.byte	0x04, 0x17
        /*001a*/ 	.short	(.L_13 - .L_12)
.L_12:
        /*001c*/ 	.word	0x00000000
        /*0020*/ 	.short	0x0000
        /*0022*/ 	.short	0x0000
        /*0024*/ 	.byte	0x00, 0xf5, 0x21, 0x00


	//----- nvinfo : EIATTR_SPARSE_MMA_MASK
	.align		4
.L_13:
        /*0028*/ 	.byte	0x03, 0x50
        /*002a*/ 	.short	0x0000


	//----- nvinfo : EIATTR_MAXREG_COUNT
	.align		4
        /*002c*/ 	.byte	0x03, 0x1b
        /*002e*/ 	.short	0x00ff


	//----- nvinfo : EIATTR_NUM_BARRIERS
	.align		4
        /*0030*/ 	.byte	0x02, 0x4c
        /*0032*/ 	.byte	0x01
	.zero		1


	//----- nvinfo : EIATTR_EXTERNS
	.align		4
        /*0034*/ 	.byte	0x04, 0x0f
        /*0036*/ 	.short	(.L_15 - .L_14)


	//   ....[0]....
	.align		4
.L_14:
        /*0038*/ 	.word	index@(vprintf)


	//----- nvinfo : EIATTR_ANNOTATIONS
	.align		4
.L_15:
        /*003c*/ 	.byte	0x04, 0x55
        /*003e*/ 	.short	(.L_17 - .L_16)


	//   ....[0]....
.L_16:
        /*0040*/ 	.word	0x00000001
        /*0044*/ 	.byte	0x90, 0x00, 0x00, 0x00, 0x01, 0x00, 0x00, 0x00, 0xd0, 0x00, 0x00, 0x00, 0x01, 0x00, 0x00, 0x00
        /* <DEDUP_REMOVED lines=161> */
        /*0a64*/ 	.byte	0xa0, 0x12, 0x01, 0x00, 0x01, 0x00, 0x00, 0x00, 0xb0, 0x12, 0x01, 0x00


	//----- nvinfo : EIATTR_MERCURY_ISA_VERSION
	.align		4
.L_17:
        /*0a70*/ 	.byte	0x03, 0x5f
        /*0a72*/ 	.short	0x0101


	//----- nvinfo : EIATTR_UNUSED_LOAD_BYTE_OFFSET
	.align		4
        /*0a74*/ 	.byte	0x04, 0x44
        /*0a76*/ 	.short	(.L_19 - .L_18)


	//   ....[0]....
.L_18:
        /*0a78*/ 	.word	0x0000f030
        /*0a7c*/ 	.word	0x0000fff0


	//   ....[1]....
        /*0a80*/ 	.word	0x00010310
        /*0a84*/ 	.word	0x0000fff0


	//----- nvinfo : EIATTR_VRC_CTA_INIT_COUNT
	.align		4
.L_19:
        /*0a88*/ 	.byte	0x02, 0x4a
	.zero		1
	.zero		1


	//----- nvinfo : EIATTR_SYSCALL_OFFSETS
	.align		4
        /*0a8c*/ 	.byte	0x04, 0x46
        /*0a8e*/ 	.short	(.L_21 - .L_20)


	//   ....[0]....
.L_20:
        /*0a90*/ 	.word	0x000111f0


	//   ....[1]....
        /*0a94*/ 	.word	0x00011280


	//   ....[2]....
        /*0a98*/ 	.word	0x00011380


	//----- nvinfo : EIATTR_EXIT_INSTR_OFFSETS
	.align		4
.L_21:
        /*0a9c*/ 	.byte	0x04, 0x1c
        /*0a9e*/ 	.short	(.L_23 - .L_22)


	//   ....[0]....
.L_22:
        /*0aa0*/ 	.word	0x000000e0


	//   ....[1]....
        /*0aa4*/ 	.word	0x00011200


	//   ....[2]....
        /*0aa8*/ 	.word	0x00011290


	//   ....[3]....
        /*0aac*/ 	.word	0x00011390


	//----- nvinfo : EIATTR_CRS_STACK_SIZE
	.align		4
.L_23:
        /*0ab0*/ 	.byte	0x04, 0x1e
        /*0ab2*/ 	.short	(.L_25 - .L_24)
.L_24:
        /*0ab4*/ 	.word	0x00000000


	//----- nvinfo : EIATTR_CBANK_PARAM_SIZE
	.align		4
.L_25:
        /*0ab8*/ 	.byte	0x03, 0x19
        /*0aba*/ 	.short	0x000c


	//----- nvinfo : EIATTR_PARAM_CBANK
	.align		4
        /*0abc*/ 	.byte	0x04, 0x0a
        /*0abe*/ 	.short	(.L_27 - .L_26)
	.align		4
.L_26:
        /*0ac0*/ 	.word	index@(.nv.constant0._Z13solve_sudokusPii)
        /*0ac4*/ 	.short	0x0380
        /*0ac6*/ 	.short	0x000c


	//----- nvinfo : EIATTR_SW_WAR
	.align		4
.L_27:
        /*0ac8*/ 	.byte	0x04, 0x36
        /*0aca*/ 	.short	(.L_29 - .L_28)
.L_28:
        /*0acc*/ 	.word	0x00000008
.L_29:


//--------------------- .nv.callgraph             --------------------------
	.section	.nv.callgraph,"",@"SHT_CUDA_CALLGRAPH"
	.align	4
	.sectionentsize	8
	.align		4
        /*0000*/ 	.word	0x00000000
	.align		4
        /*0004*/ 	.word	0xffffffff
	.align		4
        /*0008*/ 	.word	index@(_Z13solve_sudokusPii)
	.align		4
        /*000c*/ 	.word	index@(vprintf)
	.align		4
        /*0010*/ 	.word	0x00000000
	.align		4
        /*0014*/ 	.word	0xfffffffe
	.align		4
        /*0018*/ 	.word	0x00000000
	.align		4
        /*001c*/ 	.word	0xfffffffd
	.align		4
        /*0020*/ 	.word	0x00000000
	.align		4
        /*0024*/ 	.word	0xfffffffc


//--------------------- .nv.constant4             --------------------------
	.section	.nv.constant4,"a",@progbits
	.align	8
	.align		8
.nv.constant4:
        /*0000*/ 	.dword	vprintf
	.align		8
        /*0008*/ 	.dword	$str
	.align		8
        /*0010*/ 	.dword	$str$1


//--------------------- .text._Z13solve_sudokusPii --------------------------
	.section	.text._Z13solve_sudokusPii,"ax",@progbits
	.align	128
        .global         _Z13solve_sudokusPii
        .type           _Z13solve_sudokusPii,@function
        .size           _Z13solve_sudokusPii,(.L_x_539 - _Z13solve_sudokusPii)
        .other          _Z13solve_sudokusPii,@"STO_CUDA_ENTRY STV_DEFAULT"
_Z13solve_sudokusPii:
.text._Z13solve_sudokusPii:
[----:B------:R-:W0:Y:S01]  /*0000*/  LDC R1, c[0x0][0x37c] ;  /* 0x0000df00ff017b82 */ /* 0x000e220000000800 */
[----:B------:R-:W1:Y:S01]  /*0010*/  S2R R2, SR_TID.X ;  /* 0x0000000000027919 */ /* 0x000e620000002100 */
[----:B------:R-:W2:Y:S06]  /*0020*/  LDCU UR5, c[0x0][0x2fc] ;  /* 0x00005f80ff0577ac */ /* 0x000eac0008000800 */
[----:B------:R-:W1:Y:S01]  /*0030*/  S2UR UR38, SR_CTAID.X ;  /* 0x00000000002679c3 */ /* 0x000e620000002500 */
[----:B0-----:R-:W-:Y:S01]  /*0040*/  VIADD R1, R1, 0xfffffe98 ;  /* 0xfffffe9801017836 */ /* 0x001fe20000000000 */
[----:B------:R-:W0:Y:S01]  /*0050*/  LDCU UR4, c[0x0][0x2f8] ;  /* 0x00005f00ff0477ac */ /* 0x000e220008000800 */
[----:B------:R-:W3:Y:S05]  /*0060*/  LDCU UR6, c[0x0][0x388] ;  /* 0x00007100ff0677ac */ /* 0x000eea0008000800 */
[----:B------:R-:W1:Y:S01]  /*0070*/  LDC R0, c[0x0][0x360] ;  /* 0x0000d800ff007b82 */ /* 0x000e620000000800 */
[----:B0-----:R-:W-:-:S05]  /*0080*/  IADD3 R3, P1, PT, R1, UR4, RZ ;  /* 0x0000000401037c10 */ /* 0x001fca000ff3e0ff */
[----:B------:R0:W-:Y:S01]  /*0090*/  STL [R1+0x158], R3 ;  /* 0x0001580301007387 */ /* 0x0001e20000100800 */
[----:B-1----:R-:W-:Y:S02]  /*00a0*/  IMAD R0, R0, UR38, R2 ;  /* 0x0000002600007c24 */ /* 0x002fe4000f8e0202 */
[----:B--2---:R-:W-:-:S03]  /*00b0*/  IMAD.X R2, RZ, RZ, UR5, P1 ;  /* 0x00000005ff027e24 */ /* 0x004fc600088e06ff */
[----:B---3--:R-:W-:Y:S02]  /*00c0*/  ISETP.GE.AND P0, PT, R0, UR6, PT ;  /* 0x0000000600007c0c */ /* 0x008fe4000bf06270 */
[----:B------:R0:W-:Y:S11]  /*00d0*/  STL [R1+0x15c], R2 ;  /* 0x00015c0201007387 */ /* 0x0001f60000100800 */
[----:B0-----:R-:W-:Y:S05]  /*00e0*/  @P0 EXIT ;  /* 0x000000000000094d */ /* 0x001fea0003800000 */
[----:B------:R-:W0:Y:S01]  /*00f0*/  LDC.64 R4, c[0x0][0x380] ;  /* 0x0000e000ff047b82 */ /* 0x000e220000000a00 */
[----:B------:R-:W1:Y:S01]  /*0100*/  LDCU.64 UR36, c[0x0][0x358] ;  /* 0x00006b00ff2477ac */ /* 0x000e620008000a00 */
[----:B------:R-:W-:-:S04]  /*0110*/  IMAD R3, R0, 0x51, RZ ;  /* 0x0000005100037824 */ /* 0x000fc800078e02ff */
[----:B0-----:R-:W-:-:S05]  /*0120*/  IMAD.WIDE R4, R3, 0x4, R4 ;  /* 0x0000000403047825 */ /* 0x001fca00078e0204 */
[----:B-1----:R-:W2:Y:S01]  /*0130*/  LDG.E R2, desc[UR36][R4.64] ;  /* 0x0000002404027981 */ /* 0x002ea2000c1e1900 */
[----:B------:R-:W-:Y:S01]  /*0140*/  BSSY.RECONVERGENT B0, `(.L_x_0) ;  /* 0x0000014000007945 */ /* 0x000fe20003800200 */
[----:B------:R-:W-:Y:S01]  /*0150*/  LOP3.LUT R252, R252, 0xfffffffe, RZ, 0xc0, !PT ;  /* 0xfffffffefcfc7812 */ /* 0x000fe200078ec0ff */
[----:B------:R-:W-:Y:S01]  /*0160*/  IMAD.MOV.U32 R0, RZ, RZ, R1 ;  /* 0x000000ffff007224 */ /* 0x000fe200078e0001 */
[----:B------:R0:W-:Y:S01]  /*0170*/  STL [R1+0x4], RZ ;  /* 0x000004ff01007387 */ /* 0x0001e20000100800 */
[----:B------:R-:W1:Y:S05]  /*0180*/  BMOV.32.CLEAR R6, B0 ;  /* 0x0000000000067355 */ /* 0x000e6a0000100000 */
[----:B------:R0:W-:Y:S04]  /*0190*/  STL.64 [R1+0x8], RZ ;  /* 0x000008ff01007387 */ /* 0x0001e80000100a00 */
[----:B------:R0:W-:Y:S04]  /*01a0*/  STL.64 [R1+0x10], RZ ;  /* 0x000010ff01007387 */ /* 0x0001e80000100a00 */
[----:B------:R0:W-:Y:S04]  /*01b0*/  STL.64 [R1+0x18], RZ ;  /* 0x000018ff01007387 */ /* 0x0001e80000100a00 */
[----:B------:R0:W-:Y:S04]  /*01c0*/  STL.64 [R1+0x20], RZ ;  /* 0x000020ff01007387 */ /* 0x0001e80000100a00 */
[----:B--2---:R0:W-:Y:S01]  /*01d0*/  STL [R1+0x13c], R2 ;  /* 0x00013c0201007387 */ /* 0x0041e20000100800 */
[----:B------:R-:W-:-:S13]  /*01e0*/  ISETP.NE.AND P0, PT, R2, RZ, PT ;  /* 0x000000ff0200720c */ /* 0x000fda0003f05270 */
[----:B------:R-:W-:Y:S01]  /*01f0*/  @P0 LOP3.LUT R252, R252, 0x1, RZ, 0xfc, !PT ;  /* 0x00000001fcfc0812 */ /* 0x000fe200078efcff */
[----:B01----:R-:W-:Y:S06]  /*0200*/  @!P0 BRA `(.L_x_1) ;  /* 0x0000000000188947 */ /* 0x003fec0003800000 */
[----:B------:R-:W-:-:S05]  /*0210*/  IMAD R3, R2, 0x4, R0 ;  /* 0x0000000402037824 */ /* 0x000fca00078e0200 */
[----:B------:R-:W2:Y:S02]  /*0220*/  LDL R2, [R3] ;  /* 0x0000000003027983 */ /* 0x000ea40000100800 */
[----:B--2---:R-:W-:-:S13]  /*0230*/  ISETP.NE.AND P0, PT, R2, RZ, PT ;  /* 0x000000ff0200720c */ /* 0x004fda0003f05270 */
[----:B------:R-:W-:Y:S05]  /*0240*/  @P0 BRA `(.L_x_2) ;  /* 0x0000011000140947 */ /* 0x000fea0003800000 */
[----:B------:R-:W-:-:S05]  /*0250*/  IMAD.MOV.U32 R2, RZ, RZ, 0x1 ;  /* 0x00000001ff027424 */ /* 0x000fca00078e00ff */
[----:B------:R0:W-:Y:S02]  /*0260*/  STL [R3], R2 ;  /* 0x0000000203007387 */ /* 0x0001e40000100800 */
.L_x_1:
[----:B------:R1:W-:Y:S05]  /*0270*/  BMOV.32 B0, R6 ;  /* 0x0000000600007356 */ /* 0x0003ea0000000000 */
[----:B------:R-:W-:Y:S05]  /*0280*/  BSYNC.RECONVERGENT B0 ;  /* 0x0000000000007941 */ /* 0x000fea0003800200 */
.L_x_0:
[----:B0-----:R-:W2:Y:S01]  /*0290*/  LDG.E R2, desc[UR36][R4.64+0x4] ;  /* 0x0000042404027981 */ /* 0x001ea2000c1e1900 */
[----:B------:R-:W-:Y:S01]  /*02a0*/  BSSY.RECONVERGENT B0, `(.L_x_3) ;  /* 0x000000e000007945 */ /* 0x000fe20003800200 */
[----:B------:R-:W-:-:S03]  /*02b0*/  LOP3.LUT R252, R252, 0xfffffffd, RZ, 0xc0, !PT ;  /* 0xfffffffdfcfc7812 */ /* 0x000fc600078ec0ff */
[----:B-1----:R-:W0:Y:S05]  /*02c0*/  BMOV.32.CLEAR R6, B0 ;  /* 0x0000000000067355 */ /* 0x002e2a0000100000 */
        /* <DEDUP_REMOVED lines=10> */
.L_x_4:
[----:B------:R1:W-:Y:S05]  /*0370*/  BMOV.32 B0, R6 ;  /* 0x0000000600007356 */ /* 0x0003ea0000000000 */
[----:B------:R-:W-:Y:S05]  /*0380*/  BSYNC.RECONVERGENT B0 ;  /* 0x0000000000007941 */ /* 0x000fea0003800200 */
.L_x_3:
        /* <DEDUP_REMOVED lines=14> */
.L_x_6:
[----:B------:R1:W-:Y:S05]  /*0470*/  BMOV.32 B0, R6 ;  /* 0x0000000600007356 */ /* 0x0003ea0000000000 */
[----:B------:R-:W-:Y:S05]  /*0480*/  BSYNC.RECONVERGENT B0 ;  /* 0x0000000000007941 */ /* 0x000fea0003800200 */
.L_x_5:
        /* <DEDUP_REMOVED lines=14> */
.L_x_8:
[----:B------:R1:W-:Y:S05]  /*0570*/  BMOV.32 B0, R6 ;  /* 0x0000000600007356 */ /* 0x0003ea0000000000 */
[----:B------:R-:W-:Y:S05]  /*0580*/  BSYNC.RECONVERGENT B0 ;  /* 0x0000000000007941 */ /* 0x000fea0003800200 */
.L_x_7:
[----:B0-----:R-:W2:Y:S01]  /*0590*/  LDG.E R2, desc[UR36][R4.64+0x10] ;  /* 0x0000102404027981 */ /* 0x001ea2000c1e1900 */
[----:B------:R-:W-:Y:S01]  /*05a0*/  BSSY.RECONVERGENT B0, `(.L_x_9) ;  /* 0x000000e000007945 */ /* 0x000fe20003800200 */
[----:B------:R-:W-:-:S03]  /*05b0*/  LOP3.LUT R3, R3, 0xfff7ffff, RZ, 0xc0, !PT ;  /* 0xfff7ffff03037812 */ /* 0x000fc600078ec0ff */
[----:B------:R-:W0:Y:S05]  /*05c0*/  BMOV.32.CLEAR R8, B0 ;  /* 0x0000000000087355 */ /* 0x000e2a0000100000 */
[----:B--2---:R2:W-:Y:S01]  /*05d0*/  STL [R1+0x12c], R2 ;  /* 0x00012c0201007387 */ /* 0x0045e20000100800 */
[----:B------:R-:W-:-:S13]  /*05e0*/  ISETP.NE.AND P0, PT, R2, RZ, PT ;  /* 0x000000ff0200720c */ /* 0x000fda0003f05270 */
[----:B------:R-:W-:Y:S01]  /*05f0*/  @P0 LOP3.LUT R3, R3, 0x80000, RZ, 0xfc, !PT ;  /* 0x0008000003030812 */ /* 0x000fe200078efcff */
[----:B0-2---:R-:W-:Y:S06]  /*0600*/  @!P0 BRA `(.L_x_10) ;  /* 0x0000000000188947 */ /* 0x005fec0003800000 */
[----:B-1----:R-:W-:-:S05]  /*0610*/  IMAD R6, R2, 0x4, R0 ;  /* 0x0000000402067824 */ /* 0x002fca00078e0200 */
[----:B------:R-:W2:Y:S02]  /*0620*/  LDL R2, [R6] ;  /* 0x0000000006027983 */ /* 0x000ea40000100800 */
[----:B--2---:R-:W-:-:S13]  /*0630*/  ISETP.NE.AND P0, PT, R2, RZ, PT ;  /* 0x000000ff0200720c */ /* 0x004fda0003f05270 */
[----:B------:R-:W-:Y:S05]  /*0640*/  @P0 BRA `(.L_x_2) ;  /* 0x0000010c00140947 */ /* 0x000fea0003800000 */
[----:B------:R-:W-:-:S05]  /*0650*/  IMAD.MOV.U32 R7, RZ, RZ, 0x1 ;  /* 0x00000001ff077424 */ /* 0x000fca00078e00ff */
[----:B------:R0:W-:Y:S02]  /*0660*/  STL [R6], R7 ;  /* 0x0000000706007387 */ /* 0x0001e40000100800 */
.L_x_10:
[----:B------:R2:W-:Y:S05]  /*0670*/  BMOV.32 B0, R8 ;  /* 0x0000000800007356 */ /* 0x0005ea0000000000 */
[----:B------:R-:W-:Y:S05]  /*0680*/  BSYNC.RECONVERGENT B0 ;  /* 0x0000000000007941 */ /* 0x000fea0003800200 */
.L_x_9:
[----:B------:R-:W3:Y:S01]  /*0690*/  LDG.E R2, desc[UR36][R4.64+0x14] ;  /* 0x0000142404027981 */ /* 0x000ee2000c1e1900 */
[----:B------:R-:W-:Y:S01]  /*06a0*/  BSSY.RECONVERGENT B0, `(.L_x_11) ;  /* 0x000000e000007945 */ /* 0x000fe20003800200 */
[----:B------:R-:W-:-:S03]  /*06b0*/  LOP3.LUT R3, R3, 0xffdfffff, RZ, 0xc0, !PT ;  /* 0xffdfffff03037812 */ /* 0x000fc600078ec0ff */
[----:B--2---:R-:W2:Y:S05]  /*06c0*/  BMOV.32.CLEAR R8, B0 ;  /* 0x0000000000087355 */ /* 0x004eaa0000100000 */
[----:B---3--:R3:W-:Y:S01]  /*06d0*/  STL [R1+0x128], R2 ;  /* 0x0001280201007387 */ /* 0x0087e20000100800 */
[----:B------:R-:W-:-:S13]  /*06e0*/  ISETP.NE.AND P0, PT, R2, RZ, PT ;  /* 0x000000ff0200720c */ /* 0x000fda0003f05270 */
[----:B------:R-:W-:Y:S01]  /*06f0*/  @P0 LOP3.LUT R3, R3, 0x200000, RZ, 0xfc, !PT ;  /* 0x0020000003030812 */ /* 0x000fe200078efcff */
[----:B--23--:R-:W-:Y:S06]  /*0700*/  @!P0 BRA `(.L_x_12) ;  /* 0x0000000000188947 */ /* 0x00cfec0003800000 */
[----:B01----:R-:W-:-:S05]  /*0710*/  IMAD R6, R2, 0x4, R0 ;  /* 0x0000000402067824 */ /* 0x003fca00078e0200 */
[----:B------:R-:W2:Y:S02]  /*0720*/  LDL R2, [R6] ;  /* 0x0000000006027983 */ /* 0x000ea40000100800 */
[----:B--2---:R-:W-:-:S13]  /*0730*/  ISETP.NE.AND P0, PT, R2, RZ, PT ;  /* 0x000000ff0200720c */ /* 0x004fda0003f05270 */
[----:B------:R-:W-:Y:S05]  /*0740*/  @P0 BRA `(.L_x_2) ;  /* 0x0000010800d40947 */ /* 0x000fea0003800000 */
[----:B------:R-:W-:-:S05]  /*0750*/  IMAD.MOV.U32 R7, RZ, RZ, 0x1 ;  /* 0x00000001ff077424 */ /* 0x000fca00078e00ff */
[----:B------:R2:W-:Y:S02]  /*0760*/  STL [R6], R7 ;  /* 0x0000000706007387 */ /* 0x0005e40000100800 */
.L_x_12:
[----:B------:R3:W-:Y:S05]  /*0770*/  BMOV.32 B0, R8 ;  /* 0x0000000800007356 */ /* 0x0007ea0000000000 */
[----:B------:R-:W-:Y:S05]  /*0780*/  BSYNC.RECONVERGENT B0 ;  /* 0x0000000000007941 */ /* 0x000fea0003800200 */
.L_x_11:
[----:B------:R-:W4:Y:S01]  /*0790*/  LDG.E R2, desc[UR36][R4.64+0x18] ;  /* 0x0000182404027981 */ /* 0x000f22000c1e1900 */
[----:B------:R-:W-:Y:S01]  /*07a0*/  BSSY.RECONVERGENT B0, `(.L_x_13) ;  /* 0x000000e000007945 */ /* 0x000fe20003800200 */
[----:B012---:R-:W-:-:S03]  /*07b0*/  LOP3.LUT R6, R6, 0xfffffffb, RZ, 0xc0, !PT ;  /* 0xfffffffb06067812 */ /* 0x007fc600078ec0ff */
[----:B------:R-:W0:Y:S05]  /*07c0*/  BMOV.32.CLEAR R247, B0 ;  /* 0x0000000000f77355 */ /* 0x000e2a0000100000 */
[----:B----4-:R1:W-:Y:S01]  /*07d0*/  STL [R1+0x124], R2 ;  /* 0x0001240201007387 */ /* 0x0103e20000100800 */
        /* <DEDUP_REMOVED lines=9> */
.L_x_14:
[----:B------:R1:W-:Y:S05]  /*0870*/  BMOV.32 B0, R247 ;  /* 0x000000f700007356 */ /* 0x0003ea0000000000 */
[----:B------:R-:W-:Y:S05]  /*0880*/  BSYNC.RECONVERGENT B0 ;  /* 0x0000000000007941 */ /* 0x000fea0003800200 */
.L_x_13:
        /* <DEDUP_REMOVED lines=8> */
[----:B------:R-:W-:-:S05]  /*0910*/  IMAD R7, R2, 0x4, R0 ;  /* 0x0000000402077824 */ /* 0x000fca00078e0200 */
[----:B------:R-:W2:Y:S02]  /*0920*/  LDL R2, [R7] ;  /* 0x0000000007027983 */ /* 0x000ea40000100800 */
[----:B--2---:R-:W-:-:S13]  /*0930*/  ISETP.NE.AND P0, PT, R2, RZ, PT ;  /* 0x000000ff0200720c */ /* 0x004fda0003f05270 */
[----:B------:R-:W-:Y:S05]  /*0940*/  @P0 BRA `(.L_x_2) ;  /* 0x0000010800540947 */ /* 0x000fea0003800000 */
[----:B------:R-:W-:-:S05]  /*0950*/  IMAD.MOV.U32 R2, RZ, RZ, 0x1 ;  /* 0x00000001ff027424 */ /* 0x000fca00078e00ff */
[----:B------:R0:W-:Y:S02]  /*0960*/  STL [R7], R2 ;  /* 0x0000000207007387 */ /* 0x0001e40000100800 */
.L_x_16:
[----:B------:R2:W-:Y:S05]  /*0970*/  BMOV.32 B0, R222 ;  /* 0x000000de00007356 */ /* 0x0005ea0000000000 */
[----:B------:R-:W-:Y:S05]  /*0980*/  BSYNC.RECONVERGENT B0 ;  /* 0x0000000000007941 */ /* 0x000fea0003800200 */
.L_x_15:
[----:B0-----:R-:W4:Y:S01]  /*0990*/  LDG.E R2, desc[UR36][R4.64+0x20] ;  /* 0x0000202404027981 */ /* 0x001f22000c1e1900 */
[----:B------:R-:W-:Y:S01]  /*09a0*/  BSSY.RECONVERGENT B0, `(.L_x_17) ;  /* 0x000000e000007945 */ /* 0x000fe20003800200 */
[----:B------:R-:W-:-:S03]  /*09b0*/  LOP3.LUT R6, R6, 0xfffffdff, RZ, 0xc0, !PT ;  /* 0xfffffdff06067812 */ /* 0x000fc600078ec0ff */
[----:B------:R-:W0:Y:S05]  /*09c0*/  BMOV.32.CLEAR R53, B0 ;  /* 0x0000000000357355 */ /* 0x000e2a0000100000 */
[----:B----4-:R4:W-:Y:S01]  /*09d0*/  STL [R1+0x11c], R2 ;  /* 0x00011c0201007387 */ /* 0x0109e20000100800 */
[----:B------:R-:W-:-:S13]  /*09e0*/  ISETP.NE.AND P0, PT, R2, RZ, PT ;  /* 0x000000ff0200720c */ /* 0x000fda0003f05270 */
[----:B------:R-:W-:Y:S01]  /*09f0*/  @P0 LOP3.LUT R6, R6, 0x200, RZ, 0xfc, !PT ;  /* 0x0000020006060812 */ /* 0x000fe200078efcff */
[----:B0---4-:R-:W-:Y:S06]  /*0a00*/  @!P0 BRA `(.L_x_18) ;  /* 0x0000000000188947 */ /* 0x011fec0003800000 */
[----:B------:R-:W-:-:S05]  /*0a10*/  IMAD R7, R2, 0x4, R0 ;  /* 0x0000000402077824 */ /* 0x000fca00078e0200 */
[----:B------:R-:W4:Y:S02]  /*0a20*/  LDL R2, [R7] ;  /* 0x0000000007027983 */ /* 0x000f240000100800 */
[----:B----4-:R-:W-:-:S13]  /*0a30*/  ISETP.NE.AND P0, PT, R2, RZ, PT ;  /* 0x000000ff0200720c */ /* 0x010fda0003f05270 */
[----:B------:R-:W-:Y:S05]  /*0a40*/  @P0 BRA `(.L_x_2) ;  /* 0x0000010800140947 */ /* 0x000fea0003800000 */
[----:B------:R-:W-:-:S05]  /*0a50*/  IMAD.MOV.U32 R2, RZ, RZ, 0x1 ;  /* 0x00000001ff027424 */ /* 0x000fca00078e00ff */
[----:B------:R0:W-:Y:S02]  /*0a60*/  STL [R7], R2 ;  /* 0x0000000207007387 */ /* 0x0001e40000100800 */
.L_x_18:
[----:B------:R4:W-:Y:S05]  /*0a70*/  BMOV.32 B0, R53 ;  /* 0x0000003500007356 */ /* 0x0009ea0000000000 */
[----:B------:R-:W-:Y:S05]  /*0a80*/  BSYNC.RECONVERGENT B0 ;  /* 0x0000000000007941 */ /* 0x000fea0003800200 */
.L_x_17:
[----:B0-----:R-:W5:Y:S01]  /*0a90*/  LDG.E R2, desc[UR36][R4.64+0x24] ;  /* 0x0000242404027981 */ /* 0x001f62000c1e1900 */
[----:B------:R-:W-:Y:S01]  /*0aa0*/  BSSY.RECONVERGENT B0, `(.L_x_19) ;  /* 0x0000013000007945 */ /* 0x000fe20003800200 */
[----:B------:R-:W-:Y:S02]  /*0ab0*/  LOP3.LUT R252, R252, 0xfffffff7, RZ, 0xc0, !PT ;  /* 0xfffffff7fcfc7812 */ /* 0x000fe400078ec0ff */
[----:B------:R0:W-:Y:S01]  /*0ac0*/  STL [R1+0x4], RZ ;  /* 0x000004ff01007387 */ /* 0x0001e20000100800 */
[----:B------:R-:W0:Y:S05]  /*0ad0*/  BMOV.32.CLEAR R35, B0 ;  /* 0x0000000000237355 */ /* 0x000e2a0000100000 */
[----:B------:R0:W-:Y:S04]  /*0ae0*/  STL.64 [R1+0x8], RZ ;  /* 0x000008ff01007387 */ /* 0x0001e80000100a00 */
[----:B------:R0:W-:Y:S04]  /*0af0*/  STL.64 [R1+0x10], RZ ;  /* 0x000010ff01007387 */ /* 0x0001e80000100a00 */
[----:B------:R0:W-:Y:S04]  /*0b00*/  STL.64 [R1+0x18], RZ ;  /* 0x000018ff01007387 */ /* 0x0001e80000100a00 */
[----:B------:R0:W-:Y:S04]  /*0b10*/  STL.64 [R1+0x20], RZ ;  /* 0x000020ff01007387 */ /* 0x0001e80000100a00 */
[----:B-----5:R0:W-:Y:S01]  /*0b20*/  STL [R1+0x118], R2 ;  /* 0x0001180201007387 */ /* 0x0201e20000100800 */
[----:B------:R-:W-:-:S13]  /*0b30*/  ISETP.NE.AND P0, PT, R2, RZ, PT ;  /* 0x000000ff0200720c */ /* 0x000fda0003f05270 */
[----:B------:R-:W-:Y:S01]  /*0b40*/  @P0 LOP3.LUT R252, R252, 0x8, RZ, 0xfc, !PT ;  /* 0x00000008fcfc0812 */ /* 0x000fe200078efcff */
[----:B0-----:R-:W-:Y:S06]  /*0b50*/  @!P0 BRA `(.L_x_20) ;  /* 0x0000000000188947 */ /* 0x001fec0003800000 */
[----:B------:R-:W-:-:S05]  /*0b60*/  IMAD R7, R2, 0x4, R0 ;  /* 0x0000000402077824 */ /* 0x000fca00078e0200 */
[----:B------:R-:W5:Y:S02]  /*0b70*/  LDL R2, [R7] ;  /* 0x0000000007027983 */ /* 0x000f640000100800 */
[----:B-----5:R-:W-:-:S13]  /*0b80*/  ISETP.NE.AND P0, PT, R2, RZ, PT ;  /* 0x000000ff0200720c */ /* 0x020fda0003f05270 */
[----:B------:R-:W-:Y:S05]  /*0b90*/  @P0 BRA `(.L_x_2) ;  /* 0x0000010400c00947 */ /* 0x000fea0003800000 */
[----:B------:R-:W-:-:S05]  /*0ba0*/  IMAD.MOV.U32 R2, RZ, RZ, 0x1 ;  /* 0x00000001ff027424 */ /* 0x000fca00078e00ff */
[----:B------:R0:W-:Y:S02]  /*0bb0*/  STL [R7], R2 ;  /* 0x0000000207007387 */ /* 0x0001e40000100800 */
.L_x_20:
[----:B------:R0:W-:Y:S05]  /*0bc0*/  BMOV.32 B0, R35 ;  /* 0x0000002300007356 */ /* 0x0001ea0000000000 */
[----:B------:R-:W-:Y:S05]  /*0bd0*/  BSYNC.RECONVERGENT B0 ;  /* 0x0000000000007941 */ /* 0x000fea0003800200 */
.L_x_19:
[----:B0-----:R-:W5:Y:S01]  /*0be0*/  LDG.E R2, desc[UR36][R4.64+0x28] ;  /* 0x0000282404027981 */ /* 0x001f62000c1e1900 */
[----:B------:R-:W-:Y:S01]  /*0bf0*/  BSSY.RECONVERGENT B0, `(.L_x_21) ;  /* 0x000000e000007945 */ /* 0x000fe20003800200 */
[----:B------:R-:W-:-:S03]  /*0c00*/  LOP3.LUT R252, R252, 0xffffffef, RZ, 0xc0, !PT ;  /* 0xffffffeffcfc7812 */ /* 0x000fc600078ec0ff */
[----:B------:R-:W0:Y:S05]  /*0c10*/  BMOV.32.CLEAR R98, B0 ;  /* 0x0000000000627355 */ /* 0x000e2a0000100000 */
        /* <DEDUP_REMOVED lines=10> */
.L_x_22:
[----:B------:R0:W-:Y:S05]  /*0cc0*/  BMOV.32 B0, R98 ;  /* 0x0000006200007356 */ /* 0x0001ea0000000000 */
[----:B------:R-:W-:Y:S05]  /*0cd0*/  BSYNC.RECONVERGENT B0 ;  /* 0x0000000000007941 */ /* 0x000fea0003800200 */
.L_x_21:
        /* <DEDUP_REMOVED lines=14> */
.L_x_24:
[----:B------:R0:W-:Y:S05]  /*0dc0*/  BMOV.32 B0, R67 ;  /* 0x0000004300007356 */ /* 0x0001ea0000000000 */
[----:B------:R-:W-:Y:S05]  /*0dd0*/  BSYNC.RECONVERGENT B0 ;  /* 0x0000000000007941 */ /* 0x000fea0003800200 */
.L_x_23:
        /* <DEDUP_REMOVED lines=14> */
.L_x_26:
[----:B------:R0:W-:Y:S05]  /*0ec0*/  BMOV.32 B0, R157 ;  /* 0x0000009d00007356 */ /* 0x0001ea0000000000 */
[----:B------:R-:W-:Y:S05]  /*0ed0*/  BSYNC.RECONVERGENT B0 ;  /* 0x0000000000007941 */ /* 0x000fea0003800200 */
.L_x_25:
        /* <DEDUP_REMOVED lines=14> */
.L_x_28:
[----:B------:R0:W-:Y:S05]  /*0fc0*/  BMOV.32 B0, R115 ;  /* 0x0000007300007356 */ /* 0x0001ea0000000000 */
[----:B------:R-:W-:Y:S05]  /*0fd0*/  BSYNC.RECONVERGENT B0 ;  /* 0x0000000000007941 */ /* 0x000fea0003800200 */
.L_x_27:
        /* <DEDUP_REMOVED lines=14> */
.L_x_30:
[----:B------:R0:W-:Y:S05]  /*10c0*/  BMOV.32 B0, R239 ;  /* 0x000000ef00007356 */ /* 0x0001ea0000000000 */
[----:B------:R-:W-:Y:S05]  /*10d0*/  BSYNC.RECONVERGENT B0 ;  /* 0x0000000000007941 */ /* 0x000fea0003800200 */
.L_x_29:
        /* <DEDUP_REMOVED lines=14> */
.L_x_32:
[----:B------:R0:W-:Y:S05]  /*11c0*/  BMOV.32 B0, R176 ;  /* 0x000000b000007356 */ /* 0x0001ea0000000000 */
[----:B------:R-:W-:Y:S05]  /*11d0*/  BSYNC.RECONVERGENT B0 ;  /* 0x0000000000007941 */ /* 0x000fea0003800200 */
.L_x_31:
        /* <DEDUP_REMOVED lines=14> */
.L_x_34:
[----:B------:R0:W-:Y:S05]  /*12c0*/  BMOV.32 B0, R202 ;  /* 0x000000ca00007356 */ /* 0x0001ea0000000000 */
[----:B------:R-:W-:Y:S05]  /*12d0*/  BSYNC.RECONVERGENT B0 ;  /* 0x0000000000007941 */ /* 0x000fea0003800200 */
.L_x_33:
        /* <DEDUP_REMOVED lines=14> */
.L_x_36:
[----:B------:R0:W-:Y:S05]  /*13c0*/  BMOV.32 B0, R219 ;  /* 0x000000db00007356 */ /* 0x0001ea0000000000 */
[----:B------:R-:W-:Y:S05]  /*13d0*/  BSYNC.RECONVERGENT B0 ;  /* 0x0000000000007941 */ /* 0x000fea0003800200 */
.L_x_35:
        /* <DEDUP_REMOVED lines=19> */
.L_x_38:
[----:B------:R0:W-:Y:S05]  /*1510*/  BMOV.32 B0, R56 ;  /* 0x0000003800007356 */ /* 0x0001ea0000000000 */
[----:B------:R-:W-:Y:S05]  /*1520*/  BSYNC.RECONVERGENT B0 ;  /* 0x0000000000007941 */ /* 0x000fea0003800200 */
.L_x_37:
        /* <DEDUP_REMOVED lines=14> */
.L_x_40:
[----:B------:R0:W-:Y:S05]  /*1610*/  BMOV.32 B0, R22 ;  /* 0x0000001600007356 */ /* 0x0001ea0000000000 */
[----:B------:R-:W-:Y:S05]  /*1620*/  BSYNC.RECONVERGENT B0 ;  /* 0x0000000000007941 */ /* 0x000fea0003800200 */
.L_x_39:
        /* <DEDUP_REMOVED lines=14> */
.L_x_42:
[----:B------:R0:W-:Y:S05]  /*1710*/  BMOV.32 B0, R116 ;  /* 0x0000007400007356 */ /* 0x0001ea0000000000 */
[----:B------:R-:W-:Y:S05]  /*1720*/  BSYNC.RECONVERGENT B0 ;  /* 0x0000000000007941 */ /* 0x000fea0003800200 */
.L_x_41:
        /* <DEDUP_REMOVED lines=14> */
.L_x_44:
[----:B------:R0:W-:Y:S05]  /*1810*/  BMOV.32 B0, R72 ;  /* 0x0000004800007356 */ /* 0x0001ea0000000000 */
[----:B------:R-:W-:Y:S05]  /*1820*/  BSYNC.RECONVERGENT B0 ;  /* 0x0000000000007941 */ /* 0x000fea0003800200 */
.L_x_43:
        /* <DEDUP_REMOVED lines=14> */
.L_x_46:
[----:B------:R0:W-:Y:S05]  /*1910*/  BMOV.32 B0, R159 ;  /* 0x0000009f00007356 */ /* 0x0001ea0000000000 */
[----:B------:R-:W-:Y:S05]  /*1920*/  BSYNC.RECONVERGENT B0 ;  /* 0x0000000000007941 */ /* 0x000fea0003800200 */
.L_x_45:
        /* <DEDUP_REMOVED lines=14> */
.L_x_48:
[----:B------:R0:W-:Y:S05]  /*1a10*/  BMOV.32 B0, R132 ;  /* 0x0000008400007356 */ /* 0x0001ea0000000000 */
[----:B------:R-:W-:Y:S05]  /*1a20*/  BSYNC.RECONVERGENT B0 ;  /* 0x0000000000007941 */ /* 0x000fea0003800200 */
.L_x_47:
        /* <DEDUP_REMOVED lines=14> */
.L_x_50:
[----:B------:R0:W-:Y:S05]  /*1b10*/  BMOV.32 B0, R246 ;  /* 0x000000f600007356 */ /* 0x0001ea0000000000 */
[----:B------:R-:W-:Y:S05]  /*1b20*/  BSYNC.RECONVERGENT B0 ;  /* 0x0000000000007941 */ /* 0x000fea0003800200 */
.L_x_49:
        /* <DEDUP_REMOVED lines=14> */
.L_x_52:
[----:B------:R0:W-:Y:S05]  /*1c10*/  BMOV.32 B0, R180 ;  /* 0x000000b400007356 */ /* 0x0001ea0000000000 */
[----:B------:R-:W-:Y:S05]  /*1c20*/  BSYNC.RECONVERGENT B0 ;  /* 0x0000000000007941 */ /* 0x000fea0003800200 */
.L_x_51:
        /* <DEDUP_REMOVED lines=14> */
.L_x_54:
[----:B------:R0:W-:Y:S05]  /*1d10*/  BMOV.32 B0, R198 ;  /* 0x000000c600007356 */ /* 0x0001ea0000000000 */
[----:B------:R-:W-:Y:S05]  /*1d20*/  BSYNC.RECONVERGENT B0 ;  /* 0x0000000000007941 */ /* 0x000fea0003800200 */
.L_x_53:
        /* <DEDUP_REMOVED lines=19> */
.L_x_56:
[----:B------:R0:W-:Y:S05]  /*1e60*/  BMOV.32 B0, R233 ;  /* 0x000000e900007356 */ /* 0x0001ea0000000000 */
[----:B------:R-:W-:Y:S05]  /*1e70*/  BSYNC.RECONVERGENT B0 ;  /* 0x0000000000007941 */ /* 0x000fea0003800200 */
.L_x_55:
        /* <DEDUP_REMOVED lines=14> */
.L_x_58:
[----:B------:R0:W-:Y:S05]  /*1f60*/  BMOV.32 B0, R73 ;  /* 0x0000004900007356 */ /* 0x0001ea0000000000 */
[----:B------:R-:W-:Y:S05]  /*1f70*/  BSYNC.RECONVERGENT B0 ;  /* 0x0000000000007941 */ /* 0x000fea0003800200 */
.L_x_57:
        /* <DEDUP_REMOVED lines=14> */
.L_x_60:
[----:B------:R0:W-:Y:S05]  /*2060*/  BMOV.32 B0, R28 ;  /* 0x0000001c00007356 */ /* 0x0001ea0000000000 */
[----:B------:R-:W-:Y:S05]  /*2070*/  BSYNC.RECONVERGENT B0 ;  /* 0x0000000000007941 */ /* 0x000fea0003800200 */
.L_x_59:
        /* <DEDUP_REMOVED lines=14> */
.L_x_62:
[----:B------:R0:W-:Y:S05]  /*2160*/  BMOV.32 B0, R118 ;  /* 0x0000007600007356 */ /* 0x0001ea0000000000 */
[----:B------:R-:W-:Y:S05]  /*2170*/  BSYNC.RECONVERGENT B0 ;  /* 0x0000000000007941 */ /* 0x000fea0003800200 */
.L_x_61:
        /* <DEDUP_REMOVED lines=14> */
.L_x_64:
[----:B------:R0:W-:Y:S05]  /*2260*/  BMOV.32 B0, R89 ;  /* 0x0000005900007356 */ /* 0x0001ea0000000000 */
[----:B------:R-:W-:Y:S05]  /*2270*/  BSYNC.RECONVERGENT B0 ;  /* 0x0000000000007941 */ /* 0x000fea0003800200 */
.L_x_63:
        /* <DEDUP_REMOVED lines=14> */
.L_x_66:
[----:B------:R0:W-:Y:S05]  /*2360*/  BMOV.32 B0, R151 ;  /* 0x0000009700007356 */ /* 0x0001ea0000000000 */
[----:B------:R-:W-:Y:S05]  /*2370*/  BSYNC.RECONVERGENT B0 ;  /* 0x0000000000007941 */ /* 0x000fea0003800200 */
.L_x_65:
        /* <DEDUP_REMOVED lines=14> */
.L_x_68:
[----:B------:R0:W-:Y:S05]  /*2460*/  BMOV.32 B0, R137 ;  /* 0x0000008900007356 */ /* 0x0001ea0000000000 */
[----:B------:R-:W-:Y:S05]  /*2470*/  BSYNC.RECONVERGENT B0 ;  /* 0x0000000000007941 */ /* 0x000fea0003800200 */
.L_x_67:
        /* <DEDUP_REMOVED lines=14> */
.L_x_70:
[----:B------:R0:W-:Y:S05]  /*2560*/  BMOV.32 B0, R241 ;  /* 0x000000f100007356 */ /* 0x0001ea0000000000 */
[----:B------:R-:W-:Y:S05]  /*2570*/  BSYNC.RECONVERGENT B0 ;  /* 0x0000000000007941 */ /* 0x000fea0003800200 */
.L_x_69:
        /* <DEDUP_REMOVED lines=14> */
.L_x_72:
[----:B------:R0:W-:Y:S05]  /*2660*/  BMOV.32 B0, R166 ;  /* 0x000000a600007356 */ /* 0x0001ea0000000000 */
[----:B------:R-:W-:Y:S05]  /*2670*/  BSYNC.RECONVERGENT B0 ;  /* 0x0000000000007941 */ /* 0x000fea0003800200 */
.L_x_71:
        /* <DEDUP_REMOVED lines=19> */
.L_x_74:
[----:B------:R0:W-:Y:S05]  /*27b0*/  BMOV.32 B0, R29 ;  /* 0x0000001d00007356 */ /* 0x0001ea0000000000 */
[----:B------:R-:W-:Y:S05]  /*27c0*/  BSYNC.RECONVERGENT B0 ;  /* 0x0000000000007941 */ /* 0x000fea0003800200 */
.L_x_73:
        /* <DEDUP_REMOVED lines=14> */
.L_x_76:
[----:B------:R0:W-:Y:S05]  /*28b0*/  BMOV.32 B0, R227 ;  /* 0x000000e300007356 */ /* 0x0001ea0000000000 */
[----:B------:R-:W-:Y:S05]  /*28c0*/  BSYNC.RECONVERGENT B0 ;  /* 0x0000000000007941 */ /* 0x000fea0003800200 */
.L_x_75:
        /* <DEDUP_REMOVED lines=14> */
.L_x_78:
[----:B------:R0:W-:Y:S05]  /*29b0*/  BMOV.32 B0, R76 ;  /* 0x0000004c00007356 */ /* 0x0001ea0000000000 */
[----:B------:R-:W-:Y:S05]  /*29c0*/  BSYNC.RECONVERGENT B0 ;  /* 0x0000000000007941 */ /* 0x000fea0003800200 */
.L_x_77:
        /* <DEDUP_REMOVED lines=14> */
.L_x_80:
[----:B------:R0:W-:Y:S05]  /*2ab0*/  BMOV.32 B0, R46 ;  /* 0x0000002e00007356 */ /* 0x0001ea0000000000 */
[----:B------:R-:W-:Y:S05]  /*2ac0*/  BSYNC.RECONVERGENT B0 ;  /* 0x0000000000007941 */ /* 0x000fea0003800200 */
.L_x_79:
        /* <DEDUP_REMOVED lines=14> */
.L_x_82:
[----:B------:R0:W-:Y:S05]  /*2bb0*/  BMOV.32 B0, R108 ;  /* 0x0000006c00007356 */ /* 0x0001ea0000000000 */
[----:B------:R-:W-:Y:S05]  /*2bc0*/  BSYNC.RECONVERGENT B0 ;  /* 0x0000000000007941 */ /* 0x000fea0003800200 */
.L_x_81:
        /* <DEDUP_REMOVED lines=14> */
.L_x_84:
[----:B------:R0:W-:Y:S05]  /*2cb0*/  BMOV.32 B0, R94 ;  /* 0x0000005e00007356 */ /* 0x0001ea0000000000 */
[----:B------:R-:W-:Y:S05]  /*2cc0*/  BSYNC.RECONVERGENT B0 ;  /* 0x0000000000007941 */ /* 0x000fea0003800200 */
.L_x_83:
        /* <DEDUP_REMOVED lines=14> */
.L_x_86:
[----:B------:R0:W-:Y:S05]  /*2db0*/  BMOV.32 B0, R156 ;  /* 0x0000009c00007356 */ /* 0x0001ea0000000000 */
[----:B------:R-:W-:Y:S05]  /*2dc0*/  BSYNC.RECONVERGENT B0 ;  /* 0x0000000000007941 */ /* 0x000fea0003800200 */
.L_x_85:
        /* <DEDUP_REMOVED lines=14> */
.L_x_88:
[----:B------:R0:W-:Y:S05]  /*2eb0*/  BMOV.32 B0, R124 ;  /* 0x0000007c00007356 */ /* 0x0001ea0000000000 */
[----:B------:R-:W-:Y:S05]  /*2ec0*/  BSYNC.RECONVERGENT B0 ;  /* 0x0000000000007941 */ /* 0x000fea0003800200 */
.L_x_87:
        /* <DEDUP_REMOVED lines=14> */
.L_x_90:
[----:B------:R0:W-:Y:S05]  /*2fb0*/  BMOV.32 B0, R225 ;  /* 0x000000e100007356 */ /* 0x0001ea0000000000 */
[----:B------:R-:W-:Y:S05]  /*2fc0*/  BSYNC.RECONVERGENT B0 ;  /* 0x0000000000007941 */ /* 0x000fea0003800200 */
.L_x_89:
        /* <DEDUP_REMOVED lines=19> */
.L_x_92:
[----:B------:R0:W-:Y:S05]  /*3100*/  BMOV.32 B0, R171 ;  /* 0x000000ab00007356 */ /* 0x0001ea0000000000 */
[----:B------:R-:W-:Y:S05]  /*3110*/  BSYNC.RECONVERGENT B0 ;  /* 0x0000000000007941 */ /* 0x000fea0003800200 */
.L_x_91:
        /* <DEDUP_REMOVED lines=14> */
.L_x_94:
[----:B------:R0:W-:Y:S05]  /*3200*/  BMOV.32 B0, R33 ;  /* 0x0000002100007356 */ /* 0x0001ea0000000000 */
[----:B------:R-:W-:Y:S05]  /*3210*/  BSYNC.RECONVERGENT B0 ;  /* 0x0000000000007941 */ /* 0x000fea0003800200 */
.L_x_93:
        /* <DEDUP_REMOVED lines=14> */
.L_x_96:
[----:B------:R0:W-:Y:S05]  /*3300*/  BMOV.32 B0, R208 ;  /* 0x000000d000007356 */ /* 0x0001ea0000000000 */
[----:B------:R-:W-:Y:S05]  /*3310*/  BSYNC.RECONVERGENT B0 ;  /* 0x0000000000007941 */ /* 0x000fea0003800200 */
.L_x_95:
        /* <DEDUP_REMOVED lines=14> */
.L_x_98:
[----:B------:R0:W-:Y:S05]  /*3400*/  BMOV.32 B0, R64 ;  /* 0x0000004000007356 */ /* 0x0001ea0000000000 */
[----:B------:R-:W-:Y:S05]  /*3410*/  BSYNC.RECONVERGENT B0 ;  /* 0x0000000000007941 */ /* 0x000fea0003800200 */
.L_x_97:
        /* <DEDUP_REMOVED lines=14> */
.L_x_100:
[----:B------:R0:W-:Y:S05]  /*3500*/  BMOV.32 B0, R50 ;  /* 0x0000003200007356 */ /* 0x0001ea0000000000 */
[----:B------:R-:W-:Y:S05]  /*3510*/  BSYNC.RECONVERGENT B0 ;  /* 0x0000000000007941 */ /* 0x000fea0003800200 */
.L_x_99:
        /* <DEDUP_REMOVED lines=14> */
.L_x_102:
[----:B------:R0:W-:Y:S05]  /*3600*/  BMOV.32 B0, R113 ;  /* 0x0000007100007356 */ /* 0x0001ea0000000000 */
[----:B------:R-:W-:Y:S05]  /*3610*/  BSYNC.RECONVERGENT B0 ;  /* 0x0000000000007941 */ /* 0x000fea0003800200 */
.L_x_101:
        /* <DEDUP_REMOVED lines=14> */
.L_x_104:
[----:B------:R0:W-:Y:S05]  /*3700*/  BMOV.32 B0, R81 ;  /* 0x0000005100007356 */ /* 0x0001ea0000000000 */
[----:B------:R-:W-:Y:S05]  /*3710*/  BSYNC.RECONVERGENT B0 ;  /* 0x0000000000007941 */ /* 0x000fea0003800200 */
.L_x_103:
        /* <DEDUP_REMOVED lines=14> */
.L_x_106:
[----:B------:R0:W-:Y:S05]  /*3800*/  BMOV.32 B0, R173 ;  /* 0x000000ad00007356 */ /* 0x0001ea0000000000 */
[----:B------:R-:W-:Y:S05]  /*3810*/  BSYNC.RECONVERGENT B0 ;  /* 0x0000000000007941 */ /* 0x000fea0003800200 */
.L_x_105:
        /* <DEDUP_REMOVED lines=14> */
.L_x_108:
[----:B------:R0:W-:Y:S05]  /*3900*/  BMOV.32 B0, R127 ;  /* 0x0000007f00007356 */ /* 0x0001ea0000000000 */
[----:B------:R-:W-:Y:S05]  /*3910*/  BSYNC.RECONVERGENT B0 ;  /* 0x0000000000007941 */ /* 0x000fea0003800200 */
.L_x_107:
        /* <DEDUP_REMOVED lines=19> */
.L_x_110:
[----:B------:R0:W-:Y:S05]  /*3a50*/  BMOV.32 B0, R220 ;  /* 0x000000dc00007356 */ /* 0x0001ea0000000000 */
[----:B------:R-:W-:Y:S05]  /*3a60*/  BSYNC.RECONVERGENT B0 ;  /* 0x0000000000007941 */ /* 0x000fea0003800200 */
.L_x_109:
        /* <DEDUP_REMOVED lines=14> */
.L_x_112:
[----:B------:R0:W-:Y:S05]  /*3b50*/  BMOV.32 B0, R189 ;  /* 0x000000bd00007356 */ /* 0x0001ea0000000000 */
[----:B------:R-:W-:Y:S05]  /*3b60*/  BSYNC.RECONVERGENT B0 ;  /* 0x0000000000007941 */ /* 0x000fea0003800200 */
.L_x_111:
        /* <DEDUP_REMOVED lines=14> */
.L_x_114:
[----:B------:R0:W-:Y:S05]  /*3c50*/  BMOV.32 B0, R17 ;  /* 0x0000001100007356 */ /* 0x0001ea0000000000 */
[----:B------:R-:W-:Y:S05]  /*3c60*/  BSYNC.RECONVERGENT B0 ;  /* 0x0000000000007941 */ /* 0x000fea0003800200 */
.L_x_113:
        /* <DEDUP_REMOVED lines=14> */
.L_x_116:
[----:B------:R0:W-:Y:S05]  /*3d50*/  BMOV.32 B0, R204 ;  /* 0x000000cc00007356 */ /* 0x0001ea0000000000 */
[----:B------:R-:W-:Y:S05]  /*3d60*/  BSYNC.RECONVERGENT B0 ;  /* 0x0000000000007941 */ /* 0x000fea0003800200 */
.L_x_115:
[----:B------:R-:W5:Y:S01]  /*3d70*/  LDG.E R251, desc[UR36][R4.64+0xe8] ;  /* 0x0000e82404fb7981 */ /* 0x000f62000c1e1900 */
[----:B------:R-:W-:Y:S01]  /*3d80*/  BSSY.RECONVERGENT B0, `(.L_x_117) ;  /* 0x000000d000007945 */ /* 0x000fe20003800200 */
[----:B------:R-:W-:-:S03]  /*3d90*/  LOP3.LUT R3, R3, 0xff7fffff, RZ, 0xc0, !PT ;  /* 0xff7fffff03037812 */ /* 0x000fc600078ec0ff */
[----:B------:R-:W0:Y:S05]  /*3da0*/  BMOV.32.CLEAR R70, B0 ;  /* 0x0000000000467355 */ /* 0x000e2a0000100000 */
[----:B-----5:R-:W-:-:S13]  /*3db0*/  ISETP.NE.AND P0, PT, R251, RZ, PT ;  /* 0x000000fffb00720c */ /* 0x020fda0003f05270 */
        /* <DEDUP_REMOVED lines=8> */
.L_x_118:
[----:B------:R0:W-:Y:S05]  /*3e40*/  BMOV.32 B0, R70 ;  /* 0x0000004600007356 */ /* 0x0001ea0000000000 */
[----:B------:R-:W-:Y:S05]  /*3e50*/  BSYNC.RECONVERGENT B0 ;  /* 0x0000000000007941 */ /* 0x000fea0003800200 */
.L_x_117:
        /* <DEDUP_REMOVED lines=13> */
.L_x_120:
[----:B------:R0:W-:Y:S05]  /*3f30*/  BMOV.32 B0, R37 ;  /* 0x0000002500007356 */ /* 0x0001ea0000000000 */
[----:B------:R-:W-:Y:S05]  /*3f40*/  BSYNC.RECONVERGENT B0 ;  /* 0x0000000000007941 */ /* 0x000fea0003800200 */
.L_x_119:
        /* <DEDUP_REMOVED lines=13> */
.L_x_122:
[----:B------:R0:W-:Y:S05]  /*4020*/  BMOV.32 B0, R129 ;  /* 0x0000008100007356 */ /* 0x0001ea0000000000 */
[----:B------:R-:W-:Y:S05]  /*4030*/  BSYNC.RECONVERGENT B0 ;  /* 0x0000000000007941 */ /* 0x000fea0003800200 */
.L_x_121:
        /* <DEDUP_REMOVED lines=13> */
.L_x_124:
[----:B------:R0:W-:Y:S05]  /*4110*/  BMOV.32 B0, R84 ;  /* 0x0000005400007356 */ /* 0x0001ea0000000000 */
[----:B------:R-:W-:Y:S05]  /*4120*/  BSYNC.RECONVERGENT B0 ;  /* 0x0000000000007941 */ /* 0x000fea0003800200 */
.L_x_123:
[----:B------:R-:W5:Y:S01]  /*4130*/  LDG.E R21, desc[UR36][R4.64+0xf8] ;  /* 0x0000f82404157981 */ /* 0x000f62000c1e1900 */
[----:B------:R-:W-:Y:S04]  /*4140*/  BSSY.RECONVERGENT B0, `(.L_x_125) ;  /* 0x000000b000007945 */ /* 0x000fe80003800200 */
[----:B------:R-:W0:Y:S05]  /*4150*/  BMOV.32.CLEAR R178, B0 ;  /* 0x0000000000b27355 */ /* 0x000e2a0000100000 */
[----:B-----5:R-:W-:-:S13]  /*4160*/  ISETP.NE.AND P0, PT, R21, RZ, PT ;  /* 0x000000ff1500720c */ /* 0x020fda0003f05270 */
[----:B0-----:R-:W-:Y:S05]  /*4170*/  @!P0 BRA `(.L_x_126) ;  /* 0x0000000000188947 */ /* 0x001fea0003800000 */
[----:B------:R-:W-:-:S05]  /*4180*/  IMAD R6, R21, 0x4, R0 ;  /* 0x0000000415067824 */ /* 0x000fca00078e0200 */
[----:B------:R-:W5:Y:S02]  /*4190*/  LDL R2, [R6] ;  /* 0x0000000006027983 */ /* 0x000f640000100800 */
[----:B-----5:R-:W-:-:S13]  /*41a0*/  ISETP.NE.AND P0, PT, R2, RZ, PT ;  /* 0x000000ff0200720c */ /* 0x020fda0003f05270 */
[----:B------:R-:W-:Y:S05]  /*41b0*/  @P0 BRA `(.L_x_2) ;  /* 0x000000d000380947 */ /* 0x000fea0003800000 */
[----:B------:R-:W-:-:S05]  /*41c0*/  IMAD.MOV.U32 R7, RZ, RZ, 0x1 ;  /* 0x00000001ff077424 */ /* 0x000fca00078e00ff */
[----:B------:R0:W-:Y:S02]  /*41d0*/  STL [R6], R7 ;  /* 0x0000000706007387 */ /* 0x0001e40000100800 */
.L_x_126:
[----:B------:R0:W-:Y:S05]  /*41e0*/  BMOV.32 B0, R178 ;  /* 0x000000b200007356 */ /* 0x0001ea0000000000 */
[----:B------:R-:W-:Y:S05]  /*41f0*/  BSYNC.RECONVERGENT B0 ;  /* 0x0000000000007941 */ /* 0x000fea0003800200 */
.L_x_125:
[----:B------:R-:W5:Y:S01]  /*4200*/  LDG.E R20, desc[UR36][R4.64+0xfc] ;  /* 0x0000fc2404147981 */ /* 0x000f62000c1e1900 */
[----:B------:R-:W-:Y:S01]  /*4210*/  BSSY.RECONVERGENT B0, `(.L_x_127) ;  /* 0x0000012000007945 */ /* 0x000fe20003800200 */
[----:B------:R-:W-:Y:S02]  /*4220*/  LOP3.LUT R252, R252, 0xfffeffff, RZ, 0xc0, !PT ;  /* 0xfffefffffcfc7812 */ /* 0x000fe400078ec0ff */
[----:B------:R0:W-:Y:S01]  /*4230*/  STL [R1+0x4], RZ ;  /* 0x000004ff01007387 */ /* 0x0001e20000100800 */
[----:B------:R-:W0:Y:S05]  /*4240*/  BMOV.32.CLEAR R144, B0 ;  /* 0x0000000000907355 */ /* 0x000e2a0000100000 */
[----:B------:R0:W-:Y:S04]  /*4250*/  STL.64 [R1+0x8], RZ ;  /* 0x000008ff01007387 */ /* 0x0001e80000100a00 */
[----:B------:R0:W-:Y:S04]  /*4260*/  STL.64 [R1+0x10], RZ ;  /* 0x000010ff01007387 */ /* 0x0001e80000100a00 */
[----:B------:R0:W-:Y:S04]  /*4270*/  STL.64 [R1+0x18], RZ ;  /* 0x000018ff01007387 */ /* 0x0001e80000100a00 */
[----:B------:R0:W-:Y:S01]  /*4280*/  STL.64 [R1+0x20], RZ ;  /* 0x000020ff01007387 */ /* 0x0001e20000100a00 */
        /* <DEDUP_REMOVED lines=9> */
.L_x_128:
[----:B------:R0:W-:Y:S05]  /*4320*/  BMOV.32 B0, R144 ;  /* 0x0000009000007356 */ /* 0x0001ea0000000000 */
[----:B------:R-:W-:Y:S05]  /*4330*/  BSYNC.RECONVERGENT B0 ;  /* 0x0000000000007941 */ /* 0x000fea0003800200 */
.L_x_127:
        /* <DEDUP_REMOVED lines=13> */
.L_x_130:
[----:B------:R0:W-:Y:S05]  /*4410*/  BMOV.32 B0, R236 ;  /* 0x000000ec00007356 */ /* 0x0001ea0000000000 */
[----:B------:R-:W-:Y:S05]  /*4420*/  BSYNC.RECONVERGENT B0 ;  /* 0x0000000000007941 */ /* 0x000fea0003800200 */
.L_x_129:
        /* <DEDUP_REMOVED lines=13> */
.L_x_132:
[----:B------:R0:W-:Y:S05]  /*4500*/  BMOV.32 B0, R194 ;  /* 0x000000c200007356 */ /* 0x0001ea0000000000 */
[----:B------:R-:W-:Y:S05]  /*4510*/  BSYNC.RECONVERGENT B0 ;  /* 0x0000000000007941 */ /* 0x000fea0003800200 */
.L_x_131:
        /* <DEDUP_REMOVED lines=13> */
.L_x_134:
[----:B------:R0:W-:Y:S05]  /*45f0*/  BMOV.32 B0, R25 ;  /* 0x0000001900007356 */ /* 0x0001ea0000000000 */
[----:B------:R-:W-:Y:S05]  /*4600*/  BSYNC.RECONVERGENT B0 ;  /* 0x0000000000007941 */ /* 0x000fea0003800200 */
.L_x_133:
        /* <DEDUP_REMOVED lines=13> */
.L_x_136:
[----:B------:R0:W-:Y:S05]  /*46e0*/  BMOV.32 B0, R217 ;  /* 0x000000d900007356 */ /* 0x0001ea0000000000 */
[----:B------:R-:W-:Y:S05]  /*46f0*/  BSYNC.RECONVERGENT B0 ;  /* 0x0000000000007941 */ /* 0x000fea0003800200 */
.L_x_135:
        /* <DEDUP_REMOVED lines=13> */
.L_x_138:
[----:B------:R0:W-:Y:S05]  /*47d0*/  BMOV.32 B0, R86 ;  /* 0x0000005600007356 */ /* 0x0001ea0000000000 */
[----:B------:R-:W-:Y:S05]  /*47e0*/  BSYNC.RECONVERGENT B0 ;  /* 0x0000000000007941 */ /* 0x000fea0003800200 */
.L_x_137:
        /* <DEDUP_REMOVED lines=11> */
.L_x_140:
[----:B------:R0:W-:Y:S05]  /*48a0*/  BMOV.32 B0, R40 ;  /* 0x0000002800007356 */ /* 0x0001ea0000000000 */
[----:B------:R-:W-:Y:S05]  /*48b0*/  BSYNC.RECONVERGENT B0 ;  /* 0x0000000000007941 */ /* 0x000fea0003800200 */
.L_x_139:
        /* <DEDUP_REMOVED lines=13> */
.L_x_142:
[----:B------:R0:W-:Y:S05]  /*4990*/  BMOV.32 B0, R135 ;  /* 0x0000008700007356 */ /* 0x0001ea0000000000 */
[----:B------:R-:W-:Y:S05]  /*49a0*/  BSYNC.RECONVERGENT B0 ;  /* 0x0000000000007941 */ /* 0x000fea0003800200 */
.L_x_141:
[----:B---3--:R-:W3:Y:S01]  /*49b0*/  LDG.E R8, desc[UR36][R4.64+0x11c] ;  /* 0x00011c2404087981 */ /* 0x008ee2000c1e1900 */
[----:B------:R-:W-:Y:S01]  /*49c0*/  BSSY.RECONVERGENT B0, `(.L_x_143) ;  /* 0x000000d000007945 */ /* 0x000fe20003800200 */
[----:B------:R-:W-:-:S03]  /*49d0*/  LOP3.LUT R252, R252, 0xf7ffffff, RZ, 0xc0, !PT ;  /* 0xf7fffffffcfc7812 */ /* 0x000fc600078ec0ff */
[----:B------:R-:W0:Y:S05]  /*49e0*/  BMOV.32.CLEAR R101, B0 ;  /* 0x0000000000657355 */ /* 0x000e2a0000100000 */
[----:B---3--:R-:W-:-:S13]  /*49f0*/  ISETP.NE.AND P0, PT, R8, RZ, PT ;  /* 0x000000ff0800720c */ /* 0x008fda0003f05270 */
[----:B------:R-:W-:Y:S01]  /*4a00*/  @P0 LOP3.LUT R252, R252, 0x8000000, RZ, 0xfc, !PT ;  /* 0x08000000fcfc0812 */ /* 0x000fe200078efcff */
[----:B0-----:R-:W-:Y:S06]  /*4a10*/  @!P0 BRA `(.L_x_144) ;  /* 0x0000000000188947 */ /* 0x001fec0003800000 */
[----:B------:R-:W-:-:S05]  /*4a20*/  IMAD R3, R8, 0x4, R0 ;  /* 0x0000000408037824 */ /* 0x000fca00078e0200 */
[----:B------:R-:W3:Y:S02]  /*4a30*/  LDL R2, [R3] ;  /* 0x0000000003027983 */ /* 0x000ee40000100800 */
[----:B---3--:R-:W-:-:S13]  /*4a40*/  ISETP.NE.AND P0, PT, R2, RZ, PT ;  /* 0x000000ff0200720c */ /* 0x008fda0003f05270 */
[----:B------:R-:W-:Y:S05]  /*4a50*/  @P0 BRA `(.L_x_2) ;  /* 0x000000c800100947 */ /* 0x000fea0003800000 */
[----:B------:R-:W-:-:S05]  /*4a60*/  IMAD.MOV.U32 R2, RZ, RZ, 0x1 ;  /* 0x00000001ff027424 */ /* 0x000fca00078e00ff */
[----:B------:R0:W-:Y:S02]  /*4a70*/  STL [R3], R2 ;  /* 0x0000000203007387 */ /* 0x0001e40000100800 */
.L_x_144:
[----:B------:R3:W-:Y:S05]  /*4a80*/  BMOV.32 B0, R101 ;  /* 0x0000006500007356 */ /* 0x0007ea0000000000 */
[----:B------:R-:W-:Y:S05]  /*4a90*/  BSYNC.RECONVERGENT B0 ;  /* 0x0000000000007941 */ /* 0x000fea0003800200 */
.L_x_143:
        /* <DEDUP_REMOVED lines=18> */
.L_x_146:
[----:B------:R0:W-:Y:S05]  /*4bc0*/  BMOV.32 B0, R163 ;  /* 0x000000a300007356 */ /* 0x0001ea0000000000 */
[----:B------:R-:W-:Y:S05]  /*4bd0*/  BSYNC.RECONVERGENT B0 ;  /* 0x0000000000007941 */ /* 0x000fea0003800200 */
.L_x_145:
        /* <DEDUP_REMOVED lines=13> */
.L_x_148:
[----:B------:R0:W-:Y:S05]  /*4cb0*/  BMOV.32 B0, R149 ;  /* 0x0000009500007356 */ /* 0x0001ea0000000000 */
[----:B------:R-:W-:Y:S05]  /*4cc0*/  BSYNC.RECONVERGENT B0 ;  /* 0x0000000000007941 */ /* 0x000fea0003800200 */
.L_x_147:
[----:B0-----:R-:W5:Y:S01]  /*4cd0*/  LDG.E R3, desc[UR36][R4.64+0x128] ;  /* 0x0001282404037981 */ /* 0x001f62000c1e1900 */
        /* <DEDUP_REMOVED lines=10> */
.L_x_150:
[----:B------:R0:W-:Y:S05]  /*4d80*/  BMOV.32 B0, R230 ;  /* 0x000000e600007356 */ /* 0x0001ea0000000000 */
[----:B------:R-:W-:Y:S05]  /*4d90*/  BSYNC.RECONVERGENT B0 ;  /* 0x0000000000007941 */ /* 0x000fea0003800200 */
.L_x_149:
[----:B------:R-:W5:Y:S01]  /*4da0*/  LDG.E R2, desc[UR36][R4.64+0x12c] ;  /* 0x00012c2404027981 */ /* 0x000f62000c1e1900 */
[----:B------:R-:W-:Y:S04]  /*4db0*/  BSSY.RECONVERGENT B0, `(.L_x_151) ;  /* 0x000000c000007945 */ /* 0x000fe80003800200 */
[----:B------:R-:W0:Y:S05]  /*4dc0*/  BMOV.32.CLEAR R182, B0 ;  /* 0x0000000000b67355 */ /* 0x000e2a0000100000 */
[----:B-----5:R0:W-:Y:S01]  /*4dd0*/  STL [R1+0x154], R2 ;  /* 0x0001540201007387 */ /* 0x0201e20000100800 */
[----:B------:R-:W-:-:S13]  /*4de0*/  ISETP.NE.AND P0, PT, R2, RZ, PT ;  /* 0x000000ff0200720c */ /* 0x000fda0003f05270 */
[----:B0-----:R-:W-:Y:S05]  /*4df0*/  @!P0 BRA `(.L_x_152) ;  /* 0x0000000000188947 */ /* 0x001fea0003800000 */
[----:B------:R-:W-:-:S05]  /*4e00*/  IMAD R252, R2, 0x4, R0 ;  /* 0x0000000402fc7824 */ /* 0x000fca00078e0200 */
[----:B------:R-:W5:Y:S02]  /*4e10*/  LDL R2, [R252] ;  /* 0x00000000fc027983 */ /* 0x000f640000100800 */
[----:B-----5:R-:W-:-:S13]  /*4e20*/  ISETP.NE.AND P1, PT, R2, RZ, PT ;  /* 0x000000ff0200720c */ /* 0x020fda0003f25270 */
[----:B------:R-:W-:Y:S05]  /*4e30*/  @P1 BRA `(.L_x_2) ;  /* 0x000000c400181947 */ /* 0x000fea0003800000 */
[----:B------:R-:W-:-:S05]  /*4e40*/  IMAD.MOV.U32 R19, RZ, RZ, 0x1 ;  /* 0x00000001ff137424 */ /* 0x000fca00078e00ff */
[----:B------:R0:W-:Y:S02]  /*4e50*/  STL [R252], R19 ;  /* 0x00000013fc007387 */ /* 0x0001e40000100800 */
.L_x_152:
[----:B------:R0:W-:Y:S05]  /*4e60*/  BMOV.32 B0, R182 ;  /* 0x000000b600007356 */ /* 0x0001ea0000000000 */
[----:B------:R-:W-:Y:S05]  /*4e70*/  BSYNC.RECONVERGENT B0 ;  /* 0x0000000000007941 */ /* 0x000fea0003800200 */
.L_x_151:
        /* <DEDUP_REMOVED lines=12> */
.L_x_154:
[----:B------:R0:W-:Y:S05]  /*4f40*/  BMOV.32 B0, R43 ;  /* 0x0000002b00007356 */ /* 0x0001ea0000000000 */
[----:B------:R-:W-:Y:S05]  /*4f50*/  BSYNC.RECONVERGENT B0 ;  /* 0x0000000000007941 */ /* 0x000fea0003800200 */
.L_x_153:
        /* <DEDUP_REMOVED lines=12> */
.L_x_156:
[----:B------:R0:W-:Y:S05]  /*5020*/  BMOV.32 B0, R214 ;  /* 0x000000d600007356 */ /* 0x0001ea0000000000 */
[----:B------:R-:W-:Y:S05]  /*5030*/  BSYNC.RECONVERGENT B0 ;  /* 0x0000000000007941 */ /* 0x000fea0003800200 */
.L_x_155:
        /* <DEDUP_REMOVED lines=12> */
.L_x_158:
[----:B------:R0:W-:Y:S05]  /*5100*/  BMOV.32 B0, R92 ;  /* 0x0000005c00007356 */ /* 0x0001ea0000000000 */
[----:B------:R-:W-:Y:S05]  /*5110*/  BSYNC.RECONVERGENT B0 ;  /* 0x0000000000007941 */ /* 0x000fea0003800200 */
.L_x_157:
        /* <DEDUP_REMOVED lines=12> */
.L_x_160:
[----:B------:R0:W-:Y:S05]  /*51e0*/  BMOV.32 B0, R59 ;  /* 0x0000003b00007356 */ /* 0x0001ea0000000000 */
[----:B------:R-:W-:Y:S05]  /*51f0*/  BSYNC.RECONVERGENT B0 ;  /* 0x0000000000007941 */ /* 0x000fea0003800200 */
.L_x_159:
[----:B------:R-:W5:Y:S01]  /*5200*/  LDG.E R2, desc[UR36][R4.64+0x140] ;  /* 0x0001402404027981 */ /* 0x000f62000c1e1900 */
[----:B------:R-:W-:Y:S01]  /*5210*/  BSSY.RECONVERGENT B0, `(.L_x_161) ;  /* 0x000000f000007945 */ /* 0x000fe20003800200 */
[----:B0-----:R-:W-:-:S03]  /*5220*/  VIADD R252, R1, 0x28 ;  /* 0x0000002801fc7836 */ /* 0x001fc60000000000 */
[----:B------:R-:W0:Y:S05]  /*5230*/  BMOV.32.CLEAR R121, B0 ;  /* 0x0000000000797355 */ /* 0x000e2a0000100000 */
[----:B-----5:R0:W-:Y:S01]  /*5240*/  STL [R1+0x140], R2 ;  /* 0x0001400201007387 */ /* 0x0201e20000100800 */
[----:B------:R-:W-:-:S13]  /*5250*/  ISETP.NE.AND P5, PT, R2, RZ, PT ;  /* 0x000000ff0200720c */ /* 0x000fda0003fa5270 */
[----:B0-----:R-:W-:Y:S05]  /*5260*/  @!P5 BRA `(.L_x_162) ;  /* 0x000000000020d947 */ /* 0x001fea0003800000 */
[----:B------:R-:W-:-:S05]  /*5270*/  IMAD R2, R2, 0x4, R0 ;  /* 0x0000000402027824 */ /* 0x000fca00078e0200 */
[----:B------:R0:W-:Y:S04]  /*5280*/  STL [R1+0x160], R2 ;  /* 0x0001600201007387 */ /* 0x0001e80000100800 */
[----:B0-----:R-:W5:Y:S02]  /*5290*/  LDL R2, [R2] ;  /* 0x0000000002027983 */ /* 0x001f640000100800 */
[----:B-----5:R-:W-:-:S13]  /*52a0*/  ISETP.NE.AND P6, PT, R2, RZ, PT ;  /* 0x000000ff0200720c */ /* 0x020fda0003fc5270 */
[----:B------:R-:W-:Y:S05]  /*52b0*/  @P6 BRA `(.L_x_2) ;  /* 0x000000bc00f86947 */ /* 0x000fea0003800000 */
[----:B------:R-:W5:Y:S01]  /*52c0*/  LDL.LU R245, [R1+0x160] ;  /* 0x0001600001f57983 */ /* 0x000f620000300800 */
[----:B------:R-:W-:-:S05]  /*52d0*/  IMAD.MOV.U32 R2, RZ, RZ, 0x1 ;  /* 0x00000001ff027424 */ /* 0x000fca00078e00ff */
[----:B-----5:R0:W-:Y:S02]  /*52e0*/  STL [R245], R2 ;  /* 0x00000002f5007387 */ /* 0x0201e40000100800 */
.L_x_162:
[----:B------:R0:W-:Y:S05]  /*52f0*/  BMOV.32 B0, R121 ;  /* 0x0000007900007356 */ /* 0x0001ea0000000000 */
[----:B------:R-:W-:Y:S05]  /*5300*/  BSYNC.RECONVERGENT B0 ;  /* 0x0000000000007941 */ /* 0x000fea0003800200 */
.L_x_161:
[----:B0-----:R-:W5:Y:S01]  /*5310*/  LDL R2, [R1+0x13c] ;  /* 0x00013c0001027983 */ /* 0x001f620000100800 */
[----:B------:R-:W-:Y:S03]  /*5320*/  BSSY.RECONVERGENT B0, `(.L_x_163) ;  /* 0x0000013000007945 */ /* 0x000fe60003800200 */
[----:B------:R0:W-:Y:S01]  /*5330*/  STL [R1], RZ ;  /* 0x000000ff01007387 */ /* 0x0001e20000100800 */
[----:B------:R-:W0:Y:S05]  /*5340*/  BMOV.32.CLEAR R106, B0 ;  /* 0x00000000006a7355 */ /* 0x000e2a0000100000 */
[----:B------:R0:W-:Y:S04]  /*5350*/  STL [R1+0x2c], RZ ;  /* 0x00002cff01007387 */ /* 0x0001e80000100800 */
[----:B------:R0:W-:Y:S04]  /*5360*/  STL.64 [R1+0x30], RZ ;  /* 0x000030ff01007387 */ /* 0x0001e80000100a00 */
[----:B------:R0:W-:Y:S04]  /*5370*/  STL.64 [R1+0x38], RZ ;  /* 0x000038ff01007387 */ /* 0x0001e80000100a00 */
[----:B------:R0:W-:Y:S04]  /*5380*/  STL.64 [R1+0x40], RZ ;  /* 0x000040ff01007387 */ /* 0x0001e80000100a00 */
[----:B------:R0:W-:Y:S01]  /*5390*/  STL.64 [R1+0x48], RZ ;  /* 0x000048ff01007387 */ /* 0x0001e20000100a00 */
[----:B-----5:R-:W-:-:S13]  /*53a0*/  ISETP.NE.AND P6, PT, R2, RZ, PT ;  /* 0x000000ff0200720c */ /* 0x020fda0003fc5270 */
        /* <DEDUP_REMOVED lines=9> */
.L_x_164:
[----:B------:R0:W-:Y:S05]  /*5440*/  BMOV.32 B0, R106 ;  /* 0x0000006a00007356 */ /* 0x0001ea0000000000 */
[----:B------:R-:W-:Y:S05]  /*5450*/  BSYNC.RECONVERGENT B0 ;  /* 0x0000000000007941 */ /* 0x000fea0003800200 */
.L_x_163:
[----:B0-----:R-:W5:Y:S01]  /*5460*/  LDL R2, [R1+0x118] ;  /* 0x0001180001027983 */ /* 0x001f620000100800 */
[----:B------:R-:W-:Y:S04]  /*5470*/  BSSY.RECONVERGENT B0, `(.L_x_165) ;  /* 0x000000d000007945 */ /* 0x000fe80003800200 */
[----:B------:R-:W0:Y:S05]  /*5480*/  BMOV.32.CLEAR R168, B0 ;  /* 0x0000000000a87355 */ /* 0x000e2a0000100000 */
        /* <DEDUP_REMOVED lines=10> */
.L_x_166:
[----:B------:R0:W-:Y:S05]  /*5530*/  BMOV.32 B0, R168 ;  /* 0x000000a800007356 */ /* 0x0001ea0000000000 */
[----:B------:R-:W-:Y:S05]  /*5540*/  BSYNC.RECONVERGENT B0 ;  /* 0x0000000000007941 */ /* 0x000fea0003800200 */
.L_x_165:
        /* <DEDUP_REMOVED lines=13> */
.L_x_168:
[----:B------:R0:W-:Y:S05]  /*5620*/  BMOV.32 B0, R139 ;  /* 0x0000008b00007356 */ /* 0x0001ea0000000000 */
[----:B------:R-:W-:Y:S05]  /*5630*/  BSYNC.RECONVERGENT B0 ;  /* 0x0000000000007941 */ /* 0x000fea0003800200 */
.L_x_167:
        /* <DEDUP_REMOVED lines=13> */
.L_x_170:
[----:B------:R0:W-:Y:S05]  /*5710*/  BMOV.32 B0, R211 ;  /* 0x000000d300007356 */ /* 0x0001ea0000000000 */
[----:B------:R-:W-:Y:S05]  /*5720*/  BSYNC.RECONVERGENT B0 ;  /* 0x0000000000007941 */ /* 0x000fea0003800200 */
.L_x_169:
        /* <DEDUP_REMOVED lines=13> */
.L_x_172:
[----:B------:R0:W-:Y:S05]  /*5800*/  BMOV.32 B0, R54 ;  /* 0x0000003600007356 */ /* 0x0001ea0000000000 */
[----:B------:R-:W-:Y:S05]  /*5810*/  BSYNC.RECONVERGENT B0 ;  /* 0x0000000000007941 */ /* 0x000fea0003800200 */
.L_x_171:
        /* <DEDUP_REMOVED lines=13> */
.L_x_174:
[----:B------:R0:W-:Y:S05]  /*58f0*/  BMOV.32 B0, R183 ;  /* 0x000000b700007356 */ /* 0x0001ea0000000000 */
[----:B------:R-:W-:Y:S05]  /*5900*/  BSYNC.RECONVERGENT B0 ;  /* 0x0000000000007941 */ /* 0x000fea0003800200 */
.L_x_173:
        /* <DEDUP_REMOVED lines=13> */
.L_x_176:
[----:B------:R0:W-:Y:S05]  /*59e0*/  BMOV.32 B0, R114 ;  /* 0x0000007200007356 */ /* 0x0001ea0000000000 */
[----:B------:R-:W-:Y:S05]  /*59f0*/  BSYNC.RECONVERGENT B0 ;  /* 0x0000000000007941 */ /* 0x000fea0003800200 */
.L_x_175:
[----:B------:R-:W-:Y:S01]  /*5a00*/  ISETP.NE.AND P6, PT, R20, RZ, PT ;  /* 0x000000ff1400720c */ /* 0x000fe20003fc5270 */
[----:B------:R-:W-:Y:S04]  /*5a10*/  BSSY.RECONVERGENT B0, `(.L_x_177) ;  /* 0x000000b000007945 */ /* 0x000fe80003800200 */
[----:B------:R-:W0:Y:S08]  /*5a20*/  BMOV.32.CLEAR R226, B0 ;  /* 0x0000000000e27355 */ /* 0x000e300000100000 */
[----:B0-----:R-:W-:Y:S05]  /*5a30*/  @!P6 BRA `(.L_x_178) ;  /* 0x00000000001ce947 */ /* 0x001fea0003800000 */
[----:B------:R-:W-:-:S06]  /*5a40*/  IMAD R2, R20, 0x4, R252 ;  /* 0x0000000414027824 */ /* 0x000fcc00078e02fc */
[----:B------:R-:W5:Y:S02]  /*5a50*/  LDL R2, [R2] ;  /* 0x0000000002027983 */ /* 0x000f640000100800 */
[----:B-----5:R-:W-:-:S13]  /*5a60*/  ISETP.NE.AND P6, PT, R2, RZ, PT ;  /* 0x000000ff0200720c */ /* 0x020fda0003fc5270 */
[----:B------:R-:W-:Y:S05]  /*5a70*/  @P6 BRA `(.L_x_2) ;  /* 0x000000b800086947 */ /* 0x000fea0003800000 */
[----:B------:R-:W-:Y:S02]  /*5a80*/  IMAD R245, R20, 0x4, R252 ;  /* 0x0000000414f57824 */ /* 0x000fe400078e02fc */
[----:B------:R-:W-:-:S05]  /*5a90*/  IMAD.MOV.U32 R2, RZ, RZ, 0x1 ;  /* 0x00000001ff027424 */ /* 0x000fca00078e00ff */
[----:B------:R0:W-:Y:S02]  /*5aa0*/  STL [R245], R2 ;  /* 0x00000002f5007387 */ /* 0x0001e40000100800 */
.L_x_178:
[----:B------:R0:W-:Y:S05]  /*5ab0*/  BMOV.32 B0, R226 ;  /* 0x000000e200007356 */ /* 0x0001ea0000000000 */
[----:B------:R-:W-:Y:S05]  /*5ac0*/  BSYNC.RECONVERGENT B0 ;  /* 0x0000000000007941 */ /* 0x000fea0003800200 */
.L_x_177:
        /* <DEDUP_REMOVED lines=11> */
.L_x_180:
[----:B------:R0:W-:Y:S05]  /*5b80*/  BMOV.32 B0, R158 ;  /* 0x0000009e00007356 */ /* 0x0001ea0000000000 */
[----:B------:R-:W-:Y:S05]  /*5b90*/  BSYNC.RECONVERGENT B0 ;  /* 0x0000000000007941 */ /* 0x000fea0003800200 */
.L_x_179:
[----:B0-----:R-:W5:Y:S01]  /*5ba0*/  LDL R2, [R1+0x138] ;  /* 0x0001380001027983 */ /* 0x001f620000100800 */
[----:B------:R-:W-:Y:S03]  /*5bb0*/  BSSY.RECONVERGENT B0, `(.L_x_181) ;  /* 0x0000012000007945 */ /* 0x000fe60003800200 */
[----:B------:R0:W-:Y:S01]  /*5bc0*/  STL [R1+0x2c], RZ ;  /* 0x00002cff01007387 */ /* 0x0001e20000100800 */
[----:B------:R-:W0:Y:S05]  /*5bd0*/  BMOV.32.CLEAR R32, B0 ;  /* 0x0000000000207355 */ /* 0x000e2a0000100000 */
        /* <DEDUP_REMOVED lines=14> */
.L_x_182:
[----:B------:R0:W-:Y:S05]  /*5cc0*/  BMOV.32 B0, R32 ;  /* 0x0000002000007356 */ /* 0x0001ea0000000000 */
[----:B------:R-:W-:Y:S05]  /*5cd0*/  BSYNC.RECONVERGENT B0 ;  /* 0x0000000000007941 */ /* 0x000fea0003800200 */
.L_x_181:
        /* <DEDUP_REMOVED lines=13> */
.L_x_184:
[----:B------:R0:W-:Y:S05]  /*5db0*/  BMOV.32 B0, R192 ;  /* 0x000000c000007356 */ /* 0x0001ea0000000000 */
[----:B------:R-:W-:Y:S05]  /*5dc0*/  BSYNC.RECONVERGENT B0 ;  /* 0x0000000000007941 */ /* 0x000fea0003800200 */
.L_x_183:
        /* <DEDUP_REMOVED lines=13> */
.L_x_186:
[----:B------:R0:W-:Y:S05]  /*5ea0*/  BMOV.32 B0, R95 ;  /* 0x0000005f00007356 */ /* 0x0001ea0000000000 */
[----:B------:R-:W-:Y:S05]  /*5eb0*/  BSYNC.RECONVERGENT B0 ;  /* 0x0000000000007941 */ /* 0x000fea0003800200 */
.L_x_185:
        /* <DEDUP_REMOVED lines=13> */
.L_x_188:
[----:B------:R0:W-:Y:S05]  /*5f90*/  BMOV.32 B0, R201 ;  /* 0x000000c900007356 */ /* 0x0001ea0000000000 */
[----:B------:R-:W-:Y:S05]  /*5fa0*/  BSYNC.RECONVERGENT B0 ;  /* 0x0000000000007941 */ /* 0x000fea0003800200 */
.L_x_187:
        /* <DEDUP_REMOVED lines=13> */
.L_x_190:
[----:B------:R0:W-:Y:S05]  /*6080*/  BMOV.32 B0, R140 ;  /* 0x0000008c00007356 */ /* 0x0001ea0000000000 */
[----:B------:R-:W-:Y:S05]  /*6090*/  BSYNC.RECONVERGENT B0 ;  /* 0x0000000000007941 */ /* 0x000fea0003800200 */
.L_x_189:
        /* <DEDUP_REMOVED lines=13> */
.L_x_192:
[----:B------:R0:W-:Y:S05]  /*6170*/  BMOV.32 B0, R71 ;  /* 0x0000004700007356 */ /* 0x0001ea0000000000 */
[----:B------:R-:W-:Y:S05]  /*6180*/  BSYNC.RECONVERGENT B0 ;  /* 0x0000000000007941 */ /* 0x000fea0003800200 */
.L_x_191:
        /* <DEDUP_REMOVED lines=13> */
.L_x_194:
[----:B------:R0:W-:Y:S05]  /*6260*/  BMOV.32 B0, R172 ;  /* 0x000000ac00007356 */ /* 0x0001ea0000000000 */
[----:B------:R-:W-:Y:S05]  /*6270*/  BSYNC.RECONVERGENT B0 ;  /* 0x0000000000007941 */ /* 0x000fea0003800200 */
.L_x_193:
        /* <DEDUP_REMOVED lines=11> */
.L_x_196:
[----:B------:R0:W-:Y:S05]  /*6330*/  BMOV.32 B0, R117 ;  /* 0x0000007500007356 */ /* 0x0001ea0000000000 */
[----:B------:R-:W-:Y:S05]  /*6340*/  BSYNC.RECONVERGENT B0 ;  /* 0x0000000000007941 */ /* 0x000fea0003800200 */
.L_x_195:
        /* <DEDUP_REMOVED lines=11> */
.L_x_198:
[----:B------:R0:W-:Y:S05]  /*6400*/  BMOV.32 B0, R221 ;  /* 0x000000dd00007356 */ /* 0x0001ea0000000000 */
[----:B------:R-:W-:Y:S05]  /*6410*/  BSYNC.RECONVERGENT B0 ;  /* 0x0000000000007941 */ /* 0x000fea0003800200 */
.L_x_197:
        /* <DEDUP_REMOVED lines=18> */
.L_x_200:
[----:B------:R0:W-:Y:S05]  /*6540*/  BMOV.32 B0, R147 ;  /* 0x0000009300007356 */ /* 0x0001ea0000000000 */
[----:B------:R-:W-:Y:S05]  /*6550*/  BSYNC.RECONVERGENT B0 ;  /* 0x0000000000007941 */ /* 0x000fea0003800200 */
.L_x_199:
        /* <DEDUP_REMOVED lines=13> */
.L_x_202:
[----:B------:R0:W-:Y:S05]  /*6630*/  BMOV.32 B0, R51 ;  /* 0x0000003300007356 */ /* 0x0001ea0000000000 */
[----:B------:R-:W-:Y:S05]  /*6640*/  BSYNC.RECONVERGENT B0 ;  /* 0x0000000000007941 */ /* 0x000fea0003800200 */
.L_x_201:
        /* <DEDUP_REMOVED lines=13> */
.L_x_204:
[----:B------:R0:W-:Y:S05]  /*6720*/  BMOV.32 B0, R245 ;  /* 0x000000f500007356 */ /* 0x0001ea0000000000 */
[----:B------:R-:W-:Y:S05]  /*6730*/  BSYNC.RECONVERGENT B0 ;  /* 0x0000000000007941 */ /* 0x000fea0003800200 */
.L_x_203:
        /* <DEDUP_REMOVED lines=13> */
.L_x_206:
[----:B------:R0:W-:Y:S05]  /*6810*/  BMOV.32 B0, R97 ;  /* 0x0000006100007356 */ /* 0x0001ea0000000000 */
[----:B------:R-:W-:Y:S05]  /*6820*/  BSYNC.RECONVERGENT B0 ;  /* 0x0000000000007941 */ /* 0x000fea0003800200 */
.L_x_205:
        /* <DEDUP_REMOVED lines=13> */
.L_x_208:
[----:B------:R0:W-:Y:S05]  /*6900*/  BMOV.32 B0, R26 ;  /* 0x0000001a00007356 */ /* 0x0001ea0000000000 */
[----:B------:R-:W-:Y:S05]  /*6910*/  BSYNC.RECONVERGENT B0 ;  /* 0x0000000000007941 */ /* 0x000fea0003800200 */
.L_x_207:
        /* <DEDUP_REMOVED lines=13> */
.L_x_210:
[----:B------:R0:W-:Y:S05]  /*69f0*/  BMOV.32 B0, R128 ;  /* 0x0000008000007356 */ /* 0x0001ea0000000000 */
[----:B------:R-:W-:Y:S05]  /*6a00*/  BSYNC.RECONVERGENT B0 ;  /* 0x0000000000007941 */ /* 0x000fea0003800200 */
.L_x_209:
        /* <DEDUP_REMOVED lines=13> */
.L_x_212:
[----:B------:R0:W-:Y:S05]  /*6ae0*/  BMOV.32 B0, R74 ;  /* 0x0000004a00007356 */ /* 0x0001ea0000000000 */
[----:B------:R-:W-:Y:S05]  /*6af0*/  BSYNC.RECONVERGENT B0 ;  /* 0x0000000000007941 */ /* 0x000fea0003800200 */
.L_x_211:
        /* <DEDUP_REMOVED lines=11> */
.L_x_214:
[----:B------:R0:W-:Y:S05]  /*6bb0*/  BMOV.32 B0, R177 ;  /* 0x000000b100007356 */ /* 0x0001ea0000000000 */
[----:B------:R-:W-:Y:S05]  /*6bc0*/  BSYNC.RECONVERGENT B0 ;  /* 0x0000000000007941 */ /* 0x000fea0003800200 */
.L_x_213:
        /* <DEDUP_REMOVED lines=11> */
.L_x_216:
[----:B------:R0:W-:Y:S05]  /*6c80*/  BMOV.32 B0, R104 ;  /* 0x0000006800007356 */ /* 0x0001ea0000000000 */
[----:B------:R-:W-:Y:S05]  /*6c90*/  BSYNC.RECONVERGENT B0 ;  /* 0x0000000000007941 */ /* 0x000fea0003800200 */
.L_x_215:
        /* <DEDUP_REMOVED lines=18> */
.L_x_218:
[----:B------:R0:W-:Y:S05]  /*6dc0*/  BMOV.32 B0, R203 ;  /* 0x000000cb00007356 */ /* 0x0001ea0000000000 */
[----:B------:R-:W-:Y:S05]  /*6dd0*/  BSYNC.RECONVERGENT B0 ;  /* 0x0000000000007941 */ /* 0x000fea0003800200 */
.L_x_217:
        /* <DEDUP_REMOVED lines=13> */
.L_x_220:
[----:B------:R0:W-:Y:S05]  /*6eb0*/  BMOV.32 B0, R152 ;  /* 0x0000009800007356 */ /* 0x0001ea0000000000 */
[----:B------:R-:W-:Y:S05]  /*6ec0*/  BSYNC.RECONVERGENT B0 ;  /* 0x0000000000007941 */ /* 0x000fea0003800200 */
.L_x_219:
        /* <DEDUP_REMOVED lines=13> */
.L_x_222:
[----:B------:R0:W-:Y:S05]  /*6fa0*/  BMOV.32 B0, R55 ;  /* 0x0000003700007356 */ /* 0x0001ea0000000000 */
[----:B------:R-:W-:Y:S05]  /*6fb0*/  BSYNC.RECONVERGENT B0 ;  /* 0x0000000000007941 */ /* 0x000fea0003800200 */
.L_x_221:
        /* <DEDUP_REMOVED lines=13> */
.L_x_224:
[----:B------:R0:W-:Y:S05]  /*7090*/  BMOV.32 B0, R229 ;  /* 0x000000e500007356 */ /* 0x0001ea0000000000 */
[----:B------:R-:W-:Y:S05]  /*70a0*/  BSYNC.RECONVERGENT B0 ;  /* 0x0000000000007941 */ /* 0x000fea0003800200 */
.L_x_223:
        /* <DEDUP_REMOVED lines=13> */
.L_x_226:
[----:B------:R0:W-:Y:S05]  /*7180*/  BMOV.32 B0, R85 ;  /* 0x0000005500007356 */ /* 0x0001ea0000000000 */
[----:B------:R-:W-:Y:S05]  /*7190*/  BSYNC.RECONVERGENT B0 ;  /* 0x0000000000007941 */ /* 0x000fea0003800200 */
.L_x_225:
        /* <DEDUP_REMOVED lines=13> */
.L_x_228:
[----:B------:R0:W-:Y:S05]  /*7270*/  BMOV.32 B0, R30 ;  /* 0x0000001e00007356 */ /* 0x0001ea0000000000 */
[----:B------:R-:W-:Y:S05]  /*7280*/  BSYNC.RECONVERGENT B0 ;  /* 0x0000000000007941 */ /* 0x000fea0003800200 */
.L_x_227:
        /* <DEDUP_REMOVED lines=13> */
.L_x_230:
[----:B------:R0:W-:Y:S05]  /*7360*/  BMOV.32 B0, R133 ;  /* 0x0000008500007356 */ /* 0x0001ea0000000000 */
[----:B------:R-:W-:Y:S05]  /*7370*/  BSYNC.RECONVERGENT B0 ;  /* 0x0000000000007941 */ /* 0x000fea0003800200 */
.L_x_229:
        /* <DEDUP_REMOVED lines=11> */
.L_x_232:
[----:B------:R0:W-:Y:S05]  /*7430*/  BMOV.32 B0, R61 ;  /* 0x0000003d00007356 */ /* 0x0001ea0000000000 */
[----:B------:R-:W-:Y:S05]  /*7440*/  BSYNC.RECONVERGENT B0 ;  /* 0x0000000000007941 */ /* 0x000fea0003800200 */
.L_x_231:
[----:B------:R-:W-:Y:S04]  /*7450*/  BSSY.RECONVERGENT B0, `(.L_x_233) ;  /* 0x000000d000007945 */ /* 0x000fe80003800200 */
[----:B------:R-:W0:Y:S05]  /*7460*/  BMOV.32.CLEAR R195, B0 ;  /* 0x0000000000c37355 */ /* 0x000e2a0000100000 */
[----:B------:R-:W-:Y:S05]  /*7470*/  @!P0 BRA `(.L_x_234) ;  /* 0x0000000000248947 */ /* 0x000fea0003800000 */
[----:B0-----:R-:W5:Y:S02]  /*7480*/  LDL R2, [R1+0x154] ;  /* 0x0001540001027983 */ /* 0x001f640000100800 */
[----:B-----5:R-:W-:-:S05]  /*7490*/  IMAD R2, R2, 0x4, R252 ;  /* 0x0000000402027824 */ /* 0x020fca00078e02fc */
[----:B------:R0:W-:Y:S04]  /*74a0*/  STL [R1+0x160], R2 ;  /* 0x0001600201007387 */ /* 0x0001e80000100800 */
[----:B0-----:R-:W5:Y:S02]  /*74b0*/  LDL R2, [R2] ;  /* 0x0000000002027983 */ /* 0x001f640000100800 */
[----:B-----5:R-:W-:-:S13]  /*74c0*/  ISETP.NE.AND P6, PT, R2, RZ, PT ;  /* 0x000000ff0200720c */ /* 0x020fda0003fc5270 */
[----:B------:R-:W-:Y:S05]  /*74d0*/  @P6 BRA `(.L_x_2) ;  /* 0x0000009c00706947 */ /* 0x000fea0003800000 */
[----:B------:R-:W5:Y:S01]  /*74e0*/  LDL.LU R244, [R1+0x160] ;  /* 0x0001600001f47983 */ /* 0x000f620000300800 */
[----:B------:R-:W-:-:S05]  /*74f0*/  IMAD.MOV.U32 R2, RZ, RZ, 0x1 ;  /* 0x00000001ff027424 */ /* 0x000fca00078e00ff */
[----:B-----5:R0:W-:Y:S02]  /*7500*/  STL [R244], R2 ;  /* 0x00000002f4007387 */ /* 0x0201e40000100800 */
.L_x_234:
[----:B0-----:R0:W-:Y:S05]  /*7510*/  BMOV.32 B0, R195 ;  /* 0x000000c300007356 */ /* 0x0011ea0000000000 */
[----:B------:R-:W-:Y:S05]  /*7520*/  BSYNC.RECONVERGENT B0 ;  /* 0x0000000000007941 */ /* 0x000fea0003800200 */
.L_x_233:
[----:B------:R-:W5:Y:S01]  /*7530*/  LDL R2, [R1+0x12c] ;  /* 0x00012c0001027983 */ /* 0x000f620000100800 */
        /* <DEDUP_REMOVED lines=17> */
.L_x_236:
[----:B------:R0:W-:Y:S05]  /*7650*/  BMOV.32 B0, R109 ;  /* 0x0000006d00007356 */ /* 0x0001ea0000000000 */
[----:B------:R-:W-:Y:S05]  /*7660*/  BSYNC.RECONVERGENT B0 ;  /* 0x0000000000007941 */ /* 0x000fea0003800200 */
.L_x_235:
        /* <DEDUP_REMOVED lines=13> */
.L_x_238:
[----:B------:R0:W-:Y:S05]  /*7740*/  BMOV.32 B0, R200 ;  /* 0x000000c800007356 */ /* 0x0001ea0000000000 */
[----:B------:R-:W-:Y:S05]  /*7750*/  BSYNC.RECONVERGENT B0 ;  /* 0x0000000000007941 */ /* 0x000fea0003800200 */
.L_x_237:
        /* <DEDUP_REMOVED lines=13> */
.L_x_240:
[----:B------:R0:W-:Y:S05]  /*7830*/  BMOV.32 B0, R169 ;  /* 0x000000a900007356 */ /* 0x0001ea0000000000 */
[----:B------:R-:W-:Y:S05]  /*7840*/  BSYNC.RECONVERGENT B0 ;  /* 0x0000000000007941 */ /* 0x000fea0003800200 */
.L_x_239:
        /* <DEDUP_REMOVED lines=13> */
.L_x_242:
[----:B------:R0:W-:Y:S05]  /*7920*/  BMOV.32 B0, R41 ;  /* 0x0000002900007356 */ /* 0x0001ea0000000000 */
[----:B------:R-:W-:Y:S05]  /*7930*/  BSYNC.RECONVERGENT B0 ;  /* 0x0000000000007941 */ /* 0x000fea0003800200 */
.L_x_241:
        /* <DEDUP_REMOVED lines=13> */
.L_x_244:
[----:B------:R0:W-:Y:S05]  /*7a10*/  BMOV.32 B0, R224 ;  /* 0x000000e000007356 */ /* 0x0001ea0000000000 */
[----:B------:R-:W-:Y:S05]  /*7a20*/  BSYNC.RECONVERGENT B0 ;  /* 0x0000000000007941 */ /* 0x000fea0003800200 */
.L_x_243:
        /* <DEDUP_REMOVED lines=13> */
.L_x_246:
[----:B------:R0:W-:Y:S05]  /*7b00*/  BMOV.32 B0, R90 ;  /* 0x0000005a00007356 */ /* 0x0001ea0000000000 */
[----:B------:R-:W-:Y:S05]  /*7b10*/  BSYNC.RECONVERGENT B0 ;  /* 0x0000000000007941 */ /* 0x000fea0003800200 */
.L_x_245:
[----:B------:R-:W-:Y:S01]  /*7b20*/  ISETP.NE.AND P6, PT, R251, RZ, PT ;  /* 0x000000fffb00720c */ /* 0x000fe20003fc5270 */
[----:B------:R-:W-:Y:S04]  /*7b30*/  BSSY.RECONVERGENT B0, `(.L_x_247) ;  /* 0x000000b000007945 */ /* 0x000fe80003800200 */
[----:B0-----:R-:W0:Y:S08]  /*7b40*/  BMOV.32.CLEAR R2, B0 ;  /* 0x0000000000027355 */ /* 0x001e300000100000 */
        /* <DEDUP_REMOVED lines=8> */
.L_x_248:
[----:B------:R0:W-:Y:S05]  /*7bd0*/  BMOV.32 B0, R2 ;  /* 0x0000000200007356 */ /* 0x0001ea0000000000 */
[----:B------:R-:W-:Y:S05]  /*7be0*/  BSYNC.RECONVERGENT B0 ;  /* 0x0000000000007941 */ /* 0x000fea0003800200 */
.L_x_247:
        /* <DEDUP_REMOVED lines=11> */
.L_x_250:
[----:B------:R0:W-:Y:S05]  /*7ca0*/  BMOV.32 B0, R150 ;  /* 0x0000009600007356 */ /* 0x0001ea0000000000 */
[----:B------:R-:W-:Y:S05]  /*7cb0*/  BSYNC.RECONVERGENT B0 ;  /* 0x0000000000007941 */ /* 0x000fea0003800200 */
.L_x_249:
        /* <DEDUP_REMOVED lines=12> */
.L_x_252:
[----:B0-----:R0:W-:Y:S05]  /*7d80*/  BMOV.32 B0, R65 ;  /* 0x0000004100007356 */ /* 0x0011ea0000000000 */
[----:B------:R-:W-:Y:S05]  /*7d90*/  BSYNC.RECONVERGENT B0 ;  /* 0x0000000000007941 */ /* 0x000fea0003800200 */
.L_x_251:
        /* <DEDUP_REMOVED lines=18> */
.L_x_254:
[----:B------:R0:W-:Y:S05]  /*7ec0*/  BMOV.32 B0, R243 ;  /* 0x000000f300007356 */ /* 0x0001ea0000000000 */
[----:B------:R-:W-:Y:S05]  /*7ed0*/  BSYNC.RECONVERGENT B0 ;  /* 0x0000000000007941 */ /* 0x000fea0003800200 */
.L_x_253:
        /* <DEDUP_REMOVED lines=13> */
.L_x_256:
[----:B------:R0:W-:Y:S05]  /*7fb0*/  BMOV.32 B0, R125 ;  /* 0x0000007d00007356 */ /* 0x0001ea0000000000 */
[----:B------:R-:W-:Y:S05]  /*7fc0*/  BSYNC.RECONVERGENT B0 ;  /* 0x0000000000007941 */ /* 0x000fea0003800200 */
.L_x_255:
        /* <DEDUP_REMOVED lines=13> */
.L_x_258:
[----:B------:R0:W-:Y:S05]  /*80a0*/  BMOV.32 B0, R213 ;  /* 0x000000d500007356 */ /* 0x0001ea0000000000 */
[----:B------:R-:W-:Y:S05]  /*80b0*/  BSYNC.RECONVERGENT B0 ;  /* 0x0000000000007941 */ /* 0x000fea0003800200 */
.L_x_257:
        /* <DEDUP_REMOVED lines=13> */
.L_x_260:
[----:B------:R0:W-:Y:S05]  /*8190*/  BMOV.32 B0, R174 ;  /* 0x000000ae00007356 */ /* 0x0001ea0000000000 */
[----:B------:R-:W-:Y:S05]  /*81a0*/  BSYNC.RECONVERGENT B0 ;  /* 0x0000000000007941 */ /* 0x000fea0003800200 */
.L_x_259:
        /* <DEDUP_REMOVED lines=13> */
.L_x_262:
[----:B------:R0:W-:Y:S05]  /*8280*/  BMOV.32 B0, R47 ;  /* 0x0000002f00007356 */ /* 0x0001ea0000000000 */
[----:B------:R-:W-:Y:S05]  /*8290*/  BSYNC.RECONVERGENT B0 ;  /* 0x0000000000007941 */ /* 0x000fea0003800200 */
.L_x_261:
        /* <DEDUP_REMOVED lines=13> */
.L_x_264:
[----:B------:R0:W-:Y:S05]  /*8370*/  BMOV.32 B0, R238 ;  /* 0x000000ee00007356 */ /* 0x0001ea0000000000 */
[----:B------:R-:W-:Y:S05]  /*8380*/  BSYNC.RECONVERGENT B0 ;  /* 0x0000000000007941 */ /* 0x000fea0003800200 */
.L_x_263:
        /* <DEDUP_REMOVED lines=11> */
.L_x_266:
[----:B------:R0:W-:Y:S05]  /*8440*/  BMOV.32 B0, R107 ;  /* 0x0000006b00007356 */ /* 0x0001ea0000000000 */
[----:B------:R-:W-:Y:S05]  /*8450*/  BSYNC.RECONVERGENT B0 ;  /* 0x0000000000007941 */ /* 0x000fea0003800200 */
.L_x_265:
        /* <DEDUP_REMOVED lines=11> */
.L_x_268:
[----:B------:R0:W-:Y:S05]  /*8510*/  BMOV.32 B0, R18 ;  /* 0x0000001200007356 */ /* 0x0001ea0000000000 */
[----:B------:R-:W-:Y:S05]  /*8520*/  BSYNC.RECONVERGENT B0 ;  /* 0x0000000000007941 */ /* 0x000fea0003800200 */
.L_x_267:
        /* <DEDUP_REMOVED lines=12> */
.L_x_270:
[----:B0-----:R0:W-:Y:S05]  /*85f0*/  BMOV.32 B0, R154 ;  /* 0x0000009a00007356 */ /* 0x0011ea0000000000 */
[----:B------:R-:W-:Y:S05]  /*8600*/  BSYNC.RECONVERGENT B0 ;  /* 0x0000000000007941 */ /* 0x000fea0003800200 */
.L_x_269:
        /* <DEDUP_REMOVED lines=18> */
.L_x_272:
[----:B------:R0:W-:Y:S05]  /*8730*/  BMOV.32 B0, R82 ;  /* 0x0000005200007356 */ /* 0x0001ea0000000000 */
[----:B------:R-:W-:Y:S05]  /*8740*/  BSYNC.RECONVERGENT B0 ;  /* 0x0000000000007941 */ /* 0x000fea0003800200 */
.L_x_271:
        /* <DEDUP_REMOVED lines=13> */
.L_x_274:
[----:B------:R0:W-:Y:S05]  /*8820*/  BMOV.32 B0, R186 ;  /* 0x000000ba00007356 */ /* 0x0001ea0000000000 */
[----:B------:R-:W-:Y:S05]  /*8830*/  BSYNC.RECONVERGENT B0 ;  /* 0x0000000000007941 */ /* 0x000fea0003800200 */
.L_x_273:
        /* <DEDUP_REMOVED lines=13> */
.L_x_276:
[----:B------:R0:W-:Y:S05]  /*8910*/  BMOV.32 B0, R130 ;  /* 0x0000008200007356 */ /* 0x0001ea0000000000 */
[----:B------:R-:W-:Y:S05]  /*8920*/  BSYNC.RECONVERGENT B0 ;  /* 0x0000000000007941 */ /* 0x000fea0003800200 */
.L_x_275:
        /* <DEDUP_REMOVED lines=13> */
.L_x_278:
[----:B------:R0:W-:Y:S05]  /*8a00*/  BMOV.32 B0, R207 ;  /* 0x000000cf00007356 */ /* 0x0001ea0000000000 */
[----:B------:R-:W-:Y:S05]  /*8a10*/  BSYNC.RECONVERGENT B0 ;  /* 0x0000000000007941 */ /* 0x000fea0003800200 */
.L_x_277:
        /* <DEDUP_REMOVED lines=13> */
.L_x_280:
[----:B------:R0:W-:Y:S05]  /*8af0*/  BMOV.32 B0, R160 ;  /* 0x000000a000007356 */ /* 0x0001ea0000000000 */
[----:B------:R-:W-:Y:S05]  /*8b00*/  BSYNC.RECONVERGENT B0 ;  /* 0x0000000000007941 */ /* 0x000fea0003800200 */
.L_x_279:
        /* <DEDUP_REMOVED lines=13> */
.L_x_282:
[----:B------:R0:W-:Y:S05]  /*8be0*/  BMOV.32 B0, R63 ;  /* 0x0000003f00007356 */ /* 0x0001ea0000000000 */
[----:B------:R-:W-:Y:S05]  /*8bf0*/  BSYNC.RECONVERGENT B0 ;  /* 0x0000000000007941 */ /* 0x000fea0003800200 */
.L_x_281:
        /* <DEDUP_REMOVED lines=11> */
.L_x_284:
[----:B------:R0:W-:Y:S05]  /*8cb0*/  BMOV.32 B0, R235 ;  /* 0x000000eb00007356 */ /* 0x0001ea0000000000 */
[----:B------:R-:W-:Y:S05]  /*8cc0*/  BSYNC.RECONVERGENT B0 ;  /* 0x0000000000007941 */ /* 0x000fea0003800200 */
.L_x_283:
        /* <DEDUP_REMOVED lines=11> */
.L_x_286:
[----:B------:R0:W-:Y:S05]  /*8d80*/  BMOV.32 B0, R111 ;  /* 0x0000006f00007356 */ /* 0x0001ea0000000000 */
[----:B------:R-:W-:Y:S05]  /*8d90*/  BSYNC.RECONVERGENT B0 ;  /* 0x0000000000007941 */ /* 0x000fea0003800200 */
.L_x_285:
        /* <DEDUP_REMOVED lines=12> */
.L_x_288:
[----:B0-----:R0:W-:Y:S05]  /*8e60*/  BMOV.32 B0, R38 ;  /* 0x0000002600007356 */ /* 0x0011ea0000000000 */
[----:B------:R-:W-:Y:S05]  /*8e70*/  BSYNC.RECONVERGENT B0 ;  /* 0x0000000000007941 */ /* 0x000fea0003800200 */
.L_x_287:
        /* <DEDUP_REMOVED lines=18> */
.L_x_290:
[----:B------:R0:W-:Y:S05]  /*8fa0*/  BMOV.32 B0, R142 ;  /* 0x0000008e00007356 */ /* 0x0001ea0000000000 */
[----:B------:R-:W-:Y:S05]  /*8fb0*/  BSYNC.RECONVERGENT B0 ;  /* 0x0000000000007941 */ /* 0x000fea0003800200 */
.L_x_289:
        /* <DEDUP_REMOVED lines=13> */
.L_x_292:
[----:B------:R0:W-:Y:S05]  /*9090*/  BMOV.32 B0, R87 ;  /* 0x0000005700007356 */ /* 0x0001ea0000000000 */
[----:B------:R-:W-:Y:S05]  /*90a0*/  BSYNC.RECONVERGENT B0 ;  /* 0x0000000000007941 */ /* 0x000fea0003800200 */
.L_x_291:
        /* <DEDUP_REMOVED lines=13> */
.L_x_294:
[----:B------:R0:W-:Y:S05]  /*9180*/  BMOV.32 B0, R190 ;  /* 0x000000be00007356 */ /* 0x0001ea0000000000 */
[----:B------:R-:W-:Y:S05]  /*9190*/  BSYNC.RECONVERGENT B0 ;  /* 0x0000000000007941 */ /* 0x000fea0003800200 */
.L_x_293:
        /* <DEDUP_REMOVED lines=13> */
.L_x_296:
[----:B------:R0:W-:Y:S05]  /*9270*/  BMOV.32 B0, R119 ;  /* 0x0000007700007356 */ /* 0x0001ea0000000000 */
[----:B------:R-:W-:Y:S05]  /*9280*/  BSYNC.RECONVERGENT B0 ;  /* 0x0000000000007941 */ /* 0x000fea0003800200 */
.L_x_295:
[----:B------:R-:W5:Y:S01]  /*9290*/  LDL R19, [R1+0x90] ;  /* 0x0000900001137983 */ /* 0x000f620000100800 */
[----:B------:R-:W-:Y:S04]  /*92a0*/  BSSY.RECONVERGENT B0, `(.L_x_297) ;  /* 0x000000d000007945 */ /* 0x000fe80003800200 */
[----:B0-----:R-:W0:Y:S05]  /*92b0*/  BMOV.32.CLEAR R16, B0 ;  /* 0x0000000000107355 */ /* 0x001e2a0000100000 */
        /* <DEDUP_REMOVED lines=10> */
.L_x_298:
[----:B------:R0:W-:Y:S05]  /*9360*/  BMOV.32 B0, R16 ;  /* 0x0000001000007356 */ /* 0x0001ea0000000000 */
[----:B------:R-:W-:Y:S05]  /*9370*/  BSYNC.RECONVERGENT B0 ;  /* 0x0000000000007941 */ /* 0x000fea0003800200 */
.L_x_297:
        /* <DEDUP_REMOVED lines=13> */
.L_x_300:
[----:B------:R0:W-:Y:S05]  /*9450*/  BMOV.32 B0, R164 ;  /* 0x000000a400007356 */ /* 0x0001ea0000000000 */
[----:B------:R-:W-:Y:S05]  /*9460*/  BSYNC.RECONVERGENT B0 ;  /* 0x0000000000007941 */ /* 0x000fea0003800200 */
.L_x_299:
        /* <DEDUP_REMOVED lines=11> */
.L_x_302:
[----:B------:R0:W-:Y:S05]  /*9520*/  BMOV.32 B0, R68 ;  /* 0x0000004400007356 */ /* 0x0001ea0000000000 */
[----:B------:R-:W-:Y:S05]  /*9530*/  BSYNC.RECONVERGENT B0 ;  /* 0x0000000000007941 */ /* 0x000fea0003800200 */
.L_x_301:
        /* <DEDUP_REMOVED lines=11> */
.L_x_304:
[----:B------:R0:W-:Y:S05]  /*95f0*/  BMOV.32 B0, R216 ;  /* 0x000000d800007356 */ /* 0x0001ea0000000000 */
[----:B------:R-:W-:Y:S05]  /*9600*/  BSYNC.RECONVERGENT B0 ;  /* 0x0000000000007941 */ /* 0x000fea0003800200 */
.L_x_303:
        /* <DEDUP_REMOVED lines=12> */
.L_x_306:
[----:B0-----:R0:W-:Y:S05]  /*96d0*/  BMOV.32 B0, R99 ;  /* 0x0000006300007356 */ /* 0x0011ea0000000000 */
[----:B------:R-:W-:Y:S05]  /*96e0*/  BSYNC.RECONVERGENT B0 ;  /* 0x0000000000007941 */ /* 0x000fea0003800200 */
.L_x_305:
        /* <DEDUP_REMOVED lines=18> */
.L_x_308:
[----:B------:R0:W-:Y:S05]  /*9810*/  BMOV.32 B0, R44 ;  /* 0x0000002c00007356 */ /* 0x0001ea0000000000 */
[----:B------:R-:W-:Y:S05]  /*9820*/  BSYNC.RECONVERGENT B0 ;  /* 0x0000000000007941 */ /* 0x000fea0003800200 */
.L_x_307:
        /* <DEDUP_REMOVED lines=13> */
.L_x_310:
[----:B------:R0:W-:Y:S05]  /*9900*/  BMOV.32 B0, R145 ;  /* 0x0000009100007356 */ /* 0x0001ea0000000000 */
[----:B------:R-:W-:Y:S05]  /*9910*/  BSYNC.RECONVERGENT B0 ;  /* 0x0000000000007941 */ /* 0x000fea0003800200 */
.L_x_309:
        /* <DEDUP_REMOVED lines=13> */
.L_x_312:
[----:B------:R0:W-:Y:S05]  /*99f0*/  BMOV.32 B0, R77 ;  /* 0x0000004d00007356 */ /* 0x0001ea0000000000 */
[----:B------:R-:W-:Y:S05]  /*9a00*/  BSYNC.RECONVERGENT B0 ;  /* 0x0000000000007941 */ /* 0x000fea0003800200 */
.L_x_311:
        /* <DEDUP_REMOVED lines=13> */
.L_x_314:
[----:B------:R0:W-:Y:S05]  /*9ae0*/  BMOV.32 B0, R237 ;  /* 0x000000ed00007356 */ /* 0x0001ea0000000000 */
[----:B------:R-:W-:Y:S05]  /*9af0*/  BSYNC.RECONVERGENT B0 ;  /* 0x0000000000007941 */ /* 0x000fea0003800200 */
.L_x_313:
        /* <DEDUP_REMOVED lines=13> */
.L_x_316:
[----:B------:R0:W-:Y:S05]  /*9bd0*/  BMOV.32 B0, R122 ;  /* 0x0000007a00007356 */ /* 0x0001ea0000000000 */
[----:B------:R-:W-:Y:S05]  /*9be0*/  BSYNC.RECONVERGENT B0 ;  /* 0x0000000000007941 */ /* 0x000fea0003800200 */
.L_x_315:
        /* <DEDUP_REMOVED lines=13> */
.L_x_318:
[----:B------:R0:W-:Y:S05]  /*9cc0*/  BMOV.32 B0, R23 ;  /* 0x0000001700007356 */ /* 0x0001ea0000000000 */
[----:B------:R-:W-:Y:S05]  /*9cd0*/  BSYNC.RECONVERGENT B0 ;  /* 0x0000000000007941 */ /* 0x000fea0003800200 */
.L_x_317:
        /* <DEDUP_REMOVED lines=11> */
.L_x_320:
[----:B------:R0:W-:Y:S05]  /*9d90*/  BMOV.32 B0, R184 ;  /* 0x000000b800007356 */ /* 0x0001ea0000000000 */
[----:B------:R-:W-:Y:S05]  /*9da0*/  BSYNC.RECONVERGENT B0 ;  /* 0x0000000000007941 */ /* 0x000fea0003800200 */
.L_x_319:
        /* <DEDUP_REMOVED lines=11> */
.L_x_322:
[----:B------:R0:W-:Y:S05]  /*9e60*/  BMOV.32 B0, R57 ;  /* 0x0000003900007356 */ /* 0x0001ea0000000000 */
[----:B------:R-:W-:Y:S05]  /*9e70*/  BSYNC.RECONVERGENT B0 ;  /* 0x0000000000007941 */ /* 0x000fea0003800200 */
.L_x_321:
[----:B------:R-:W-:Y:S04]  /*9e80*/  BSSY.RECONVERGENT B0, `(.L_x_323) ;  /* 0x000000b000007945 */ /* 0x000fe80003800200 */
[----:B------:R-:W0:Y:S05]  /*9e90*/  BMOV.32.CLEAR R210, B0 ;  /* 0x0000000000d27355 */ /* 0x000e2a0000100000 */
[----:B------:R-:W-:Y:S05]  /*9ea0*/  @!P5 BRA `(.L_x_324) ;  /* 0x00000000001cd947 */ /* 0x000fea0003800000 */
[----:B0-----:R-:W5:Y:S02]  /*9eb0*/  LDL R19, [R1+0x140] ;  /* 0x0001400001137983 */ /* 0x001f640000100800 */
[----:B-----5:R-:W-:-:S05]  /*9ec0*/  IMAD R252, R19, 0x4, R252 ;  /* 0x0000000413fc7824 */ /* 0x020fca00078e02fc */
[----:B------:R-:W5:Y:S02]  /*9ed0*/  LDL R19, [R252] ;  /* 0x00000000fc137983 */ /* 0x000f640000100800 */
[----:B-----5:R-:W-:-:S13]  /*9ee0*/  ISETP.NE.AND P6, PT, R19, RZ, PT ;  /* 0x000000ff1300720c */ /* 0x020fda0003fc5270 */
[----:B------:R-:W-:Y:S05]  /*9ef0*/  @P6 BRA `(.L_x_2) ;  /* 0x0000007000e86947 */ /* 0x000fea0003800000 */
[----:B------:R-:W-:-:S05]  /*9f00*/  IMAD.MOV.U32 R19, RZ, RZ, 0x1 ;  /* 0x00000001ff137424 */ /* 0x000fca00078e00ff */
[----:B------:R0:W-:Y:S02]  /*9f10*/  STL [R252], R19 ;  /* 0x00000013fc007387 */ /* 0x0001e40000100800 */
.L_x_324:
[----:B0-----:R0:W-:Y:S05]  /*9f20*/  BMOV.32 B0, R210 ;  /* 0x000000d200007356 */ /* 0x0011ea0000000000 */
[----:B------:R-:W-:Y:S05]  /*9f30*/  BSYNC.RECONVERGENT B0 ;  /* 0x0000000000007941 */ /* 0x000fea0003800200 */
.L_x_323:
[----:B------:R-:W5:Y:S01]  /*9f40*/  LDL R19, [R1+0x13c] ;  /* 0x00013c0001137983 */ /* 0x000f620000100800 */
[----:B------:R-:W-:Y:S03]  /*9f50*/  BSSY.RECONVERGENT B0, `(.L_x_325) ;  /* 0x0000011000007945 */ /* 0x000fe60003800200 */
[----:B------:R0:W-:Y:S01]  /*9f60*/  STL [R1+0x28], RZ ;  /* 0x000028ff01007387 */ /* 0x0001e20000100800 */
        /* <DEDUP_REMOVED lines=14> */
.L_x_326:
[----:B------:R0:W-:Y:S05]  /*a050*/  BMOV.32 B0, R102 ;  /* 0x0000006600007356 */ /* 0x0001ea0000000000 */
[----:B------:R-:W-:Y:S05]  /*a060*/  BSYNC.RECONVERGENT B0 ;  /* 0x0000000000007941 */ /* 0x000fea0003800200 */
.L_x_325:
[----:B0-----:R-:W5:Y:S01]  /*a070*/  LDL R19, [R1+0x138] ;  /* 0x0001380001137983 */ /* 0x001f620000100800 */
        /* <DEDUP_REMOVED lines=10> */
.L_x_328:
[----:B------:R0:W-:Y:S05]  /*a120*/  BMOV.32 B0, R34 ;  /* 0x0000002200007356 */ /* 0x0001ea0000000000 */
[----:B------:R-:W-:Y:S05]  /*a130*/  BSYNC.RECONVERGENT B0 ;  /* 0x0000000000007941 */ /* 0x000fea0003800200 */
.L_x_327:
        /* <DEDUP_REMOVED lines=11> */
.L_x_330:
[----:B------:R0:W-:Y:S05]  /*a1f0*/  BMOV.32 B0, R161 ;  /* 0x000000a100007356 */ /* 0x0001ea0000000000 */
[----:B------:R-:W-:Y:S05]  /*a200*/  BSYNC.RECONVERGENT B0 ;  /* 0x0000000000007941 */ /* 0x000fea0003800200 */
.L_x_329:
        /* <DEDUP_REMOVED lines=11> */
.L_x_332:
[----:B------:R0:W-:Y:S05]  /*a2c0*/  BMOV.32 B0, R79 ;  /* 0x0000004f00007356 */ /* 0x0001ea0000000000 */
[----:B------:R-:W-:Y:S05]  /*a2d0*/  BSYNC.RECONVERGENT B0 ;  /* 0x0000000000007941 */ /* 0x000fea0003800200 */
.L_x_331:
        /* <DEDUP_REMOVED lines=11> */
.L_x_334:
[----:B------:R0:W-:Y:S05]  /*a390*/  BMOV.32 B0, R232 ;  /* 0x000000e800007356 */ /* 0x0001ea0000000000 */
[----:B------:R-:W-:Y:S05]  /*a3a0*/  BSYNC.RECONVERGENT B0 ;  /* 0x0000000000007941 */ /* 0x000fea0003800200 */
.L_x_333:
        /* <DEDUP_REMOVED lines=11> */
.L_x_336:
[----:B------:R0:W-:Y:S05]  /*a460*/  BMOV.32 B0, R141 ;  /* 0x0000008d00007356 */ /* 0x0001ea0000000000 */
[----:B------:R-:W-:Y:S05]  /*a470*/  BSYNC.RECONVERGENT B0 ;  /* 0x0000000000007941 */ /* 0x000fea0003800200 */
.L_x_335:
        /* <DEDUP_REMOVED lines=11> */
.L_x_338:
[----:B------:R0:W-:Y:S05]  /*a530*/  BMOV.32 B0, R197 ;  /* 0x000000c500007356 */ /* 0x0001ea0000000000 */
[----:B------:R-:W-:Y:S05]  /*a540*/  BSYNC.RECONVERGENT B0 ;  /* 0x0000000000007941 */ /* 0x000fea0003800200 */
.L_x_337:
        /* <DEDUP_REMOVED lines=11> */
.L_x_340:
[----:B------:R0:W-:Y:S05]  /*a600*/  BMOV.32 B0, R188 ;  /* 0x000000bc00007356 */ /* 0x0001ea0000000000 */
[----:B------:R-:W-:Y:S05]  /*a610*/  BSYNC.RECONVERGENT B0 ;  /* 0x0000000000007941 */ /* 0x000fea0003800200 */
.L_x_339:
        /* <DEDUP_REMOVED lines=11> */
.L_x_342:
[----:B------:R0:W-:Y:S05]  /*a6d0*/  BMOV.32 B0, R244 ;  /* 0x000000f400007356 */ /* 0x0001ea0000000000 */
[----:B------:R-:W-:Y:S05]  /*a6e0*/  BSYNC.RECONVERGENT B0 ;  /* 0x0000000000007941 */ /* 0x000fea0003800200 */
.L_x_341:
        /* <DEDUP_REMOVED lines=16> */
.L_x_344:
[----:B------:R0:W-:Y:S05]  /*a7f0*/  BMOV.32 B0, R162 ;  /* 0x000000a200007356 */ /* 0x0001ea0000000000 */
[----:B------:R-:W-:Y:S05]  /*a800*/  BSYNC.RECONVERGENT B0 ;  /* 0x0000000000007941 */ /* 0x000fea0003800200 */
.L_x_343:
        /* <DEDUP_REMOVED lines=11> */
.L_x_346:
[----:B------:R0:W-:Y:S05]  /*a8c0*/  BMOV.32 B0, R179 ;  /* 0x000000b300007356 */ /* 0x0001ea0000000000 */
[----:B------:R-:W-:Y:S05]  /*a8d0*/  BSYNC.RECONVERGENT B0 ;  /* 0x0000000000007941 */ /* 0x000fea0003800200 */
.L_x_345:
        /* <DEDUP_REMOVED lines=11> */
.L_x_348:
[----:B------:R0:W-:Y:S05]  /*a990*/  BMOV.32 B0, R134 ;  /* 0x0000008600007356 */ /* 0x0001ea0000000000 */
[----:B------:R-:W-:Y:S05]  /*a9a0*/  BSYNC.RECONVERGENT B0 ;  /* 0x0000000000007941 */ /* 0x000fea0003800200 */
.L_x_347:
        /* <DEDUP_REMOVED lines=11> */
.L_x_350:
[----:B------:R0:W-:Y:S05]  /*aa60*/  BMOV.32 B0, R75 ;  /* 0x0000004b00007356 */ /* 0x0001ea0000000000 */
[----:B------:R-:W-:Y:S05]  /*aa70*/  BSYNC.RECONVERGENT B0 ;  /* 0x0000000000007941 */ /* 0x000fea0003800200 */
.L_x_349:
        /* <DEDUP_REMOVED lines=11> */
.L_x_352:
[----:B------:R0:W-:Y:S05]  /*ab30*/  BMOV.32 B0, R42 ;  /* 0x0000002a00007356 */ /* 0x0001ea0000000000 */
[----:B------:R-:W-:Y:S05]  /*ab40*/  BSYNC.RECONVERGENT B0 ;  /* 0x0000000000007941 */ /* 0x000fea0003800200 */
.L_x_351:
        /* <DEDUP_REMOVED lines=11> */
.L_x_354:
[----:B------:R0:W-:Y:S05]  /*ac00*/  BMOV.32 B0, R27 ;  /* 0x0000001b00007356 */ /* 0x0001ea0000000000 */
[----:B------:R-:W-:Y:S05]  /*ac10*/  BSYNC.RECONVERGENT B0 ;  /* 0x0000000000007941 */ /* 0x000fea0003800200 */
.L_x_353:
        /* <DEDUP_REMOVED lines=11> */
.L_x_356:
[----:B------:R0:W-:Y:S05]  /*acd0*/  BMOV.32 B0, R199 ;  /* 0x000000c700007356 */ /* 0x0001ea0000000000 */
[----:B------:R-:W-:Y:S05]  /*ace0*/  BSYNC.RECONVERGENT B0 ;  /* 0x0000000000007941 */ /* 0x000fea0003800200 */
.L_x_355:
        /* <DEDUP_REMOVED lines=11> */
.L_x_358:
[----:B------:R0:W-:Y:S05]  /*ada0*/  BMOV.32 B0, R153 ;  /* 0x0000009900007356 */ /* 0x0001ea0000000000 */
[----:B------:R-:W-:Y:S05]  /*adb0*/  BSYNC.RECONVERGENT B0 ;  /* 0x0000000000007941 */ /* 0x000fea0003800200 */
.L_x_357:
        /* <DEDUP_REMOVED lines=11> */
.L_x_360:
[----:B------:R0:W-:Y:S05]  /*ae70*/  BMOV.32 B0, R120 ;  /* 0x0000007800007356 */ /* 0x0001ea0000000000 */
[----:B------:R-:W-:Y:S05]  /*ae80*/  BSYNC.RECONVERGENT B0 ;  /* 0x0000000000007941 */ /* 0x000fea0003800200 */
.L_x_359:
        /* <DEDUP_REMOVED lines=16> */
.L_x_362:
[----:B------:R0:W-:Y:S05]  /*af90*/  BMOV.32 B0, R136 ;  /* 0x0000008800007356 */ /* 0x0001ea0000000000 */
[----:B------:R-:W-:Y:S05]  /*afa0*/  BSYNC.RECONVERGENT B0 ;  /* 0x0000000000007941 */ /* 0x000fea0003800200 */
.L_x_361:
        /* <DEDUP_REMOVED lines=11> */
.L_x_364:
[----:B------:R0:W-:Y:S05]  /*b060*/  BMOV.32 B0, R91 ;  /* 0x0000005b00007356 */ /* 0x0001ea0000000000 */
[----:B------:R-:W-:Y:S05]  /*b070*/  BSYNC.RECONVERGENT B0 ;  /* 0x0000000000007941 */ /* 0x000fea0003800200 */
.L_x_363:
        /* <DEDUP_REMOVED lines=11> */
.L_x_366:
[----:B------:R0:W-:Y:S05]  /*b130*/  BMOV.32 B0, R31 ;  /* 0x0000001f00007356 */ /* 0x0001ea0000000000 */
[----:B------:R-:W-:Y:S05]  /*b140*/  BSYNC.RECONVERGENT B0 ;  /* 0x0000000000007941 */ /* 0x000fea0003800200 */
.L_x_365:
        /* <DEDUP_REMOVED lines=11> */
.L_x_368:
[----:B------:R0:W-:Y:S05]  /*b200*/  BMOV.32 B0, R212 ;  /* 0x000000d400007356 */ /* 0x0001ea0000000000 */
[----:B------:R-:W-:Y:S05]  /*b210*/  BSYNC.RECONVERGENT B0 ;  /* 0x0000000000007941 */ /* 0x000fea0003800200 */
.L_x_367:
        /* <DEDUP_REMOVED lines=11> */
.L_x_370:
[----:B------:R0:W-:Y:S05]  /*b2d0*/  BMOV.32 B0, R228 ;  /* 0x000000e400007356 */ /* 0x0001ea0000000000 */
[----:B------:R-:W-:Y:S05]  /*b2e0*/  BSYNC.RECONVERGENT B0 ;  /* 0x0000000000007941 */ /* 0x000fea0003800200 */
.L_x_369:
        /* <DEDUP_REMOVED lines=11> */
.L_x_372:
[----:B------:R0:W-:Y:S05]  /*b3a0*/  BMOV.32 B0, R242 ;  /* 0x000000f200007356 */ /* 0x0001ea0000000000 */
[----:B------:R-:W-:Y:S05]  /*b3b0*/  BSYNC.RECONVERGENT B0 ;  /* 0x0000000000007941 */ /* 0x000fea0003800200 */
.L_x_371:
        /* <DEDUP_REMOVED lines=11> */
.L_x_374:
[----:B------:R0:W-:Y:S05]  /*b470*/  BMOV.32 B0, R110 ;  /* 0x0000006e00007356 */ /* 0x0001ea0000000000 */
[----:B------:R-:W-:Y:S05]  /*b480*/  BSYNC.RECONVERGENT B0 ;  /* 0x0000000000007941 */ /* 0x000fea0003800200 */
.L_x_373:
        /* <DEDUP_REMOVED lines=11> */
.L_x_376:
[----:B------:R0:W-:Y:S05]  /*b540*/  BMOV.32 B0, R78 ;  /* 0x0000004e00007356 */ /* 0x0001ea0000000000 */
[----:B------:R-:W-:Y:S05]  /*b550*/  BSYNC.RECONVERGENT B0 ;  /* 0x0000000000007941 */ /* 0x000fea0003800200 */
.L_x_375:
        /* <DEDUP_REMOVED lines=11> */
.L_x_378:
[----:B------:R0:W-:Y:S05]  /*b610*/  BMOV.32 B0, R93 ;  /* 0x0000005d00007356 */ /* 0x0001ea0000000000 */
[----:B------:R-:W-:Y:S05]  /*b620*/  BSYNC.RECONVERGENT B0 ;  /* 0x0000000000007941 */ /* 0x000fea0003800200 */
.L_x_377:
        /* <DEDUP_REMOVED lines=16> */
.L_x_380:
[----:B------:R0:W-:Y:S05]  /*b730*/  BMOV.32 B0, R48 ;  /* 0x0000003000007356 */ /* 0x0001ea0000000000 */
[----:B------:R-:W-:Y:S05]  /*b740*/  BSYNC.RECONVERGENT B0 ;  /* 0x0000000000007941 */ /* 0x000fea0003800200 */
.L_x_379:
        /* <DEDUP_REMOVED lines=11> */
.L_x_382:
[----:B------:R0:W-:Y:S05]  /*b800*/  BMOV.32 B0, R223 ;  /* 0x000000df00007356 */ /* 0x0001ea0000000000 */
[----:B------:R-:W-:Y:S05]  /*b810*/  BSYNC.RECONVERGENT B0 ;  /* 0x0000000000007941 */ /* 0x000fea0003800200 */
.L_x_381:
        /* <DEDUP_REMOVED lines=11> */
.L_x_384:
[----:B------:R0:W-:Y:S05]  /*b8d0*/  BMOV.32 B0, R187 ;  /* 0x000000bb00007356 */ /* 0x0001ea0000000000 */
[----:B------:R-:W-:Y:S05]  /*b8e0*/  BSYNC.RECONVERGENT B0 ;  /* 0x0000000000007941 */ /* 0x000fea0003800200 */
.L_x_383:
        /* <DEDUP_REMOVED lines=11> */
.L_x_386:
[----:B------:R0:W-:Y:S05]  /*b9a0*/  BMOV.32 B0, R170 ;  /* 0x000000aa00007356 */ /* 0x0001ea0000000000 */
[----:B------:R-:W-:Y:S05]  /*b9b0*/  BSYNC.RECONVERGENT B0 ;  /* 0x0000000000007941 */ /* 0x000fea0003800200 */
.L_x_385:
        /* <DEDUP_REMOVED lines=11> */
.L_x_388:
[----:B------:R0:W-:Y:S05]  /*ba70*/  BMOV.32 B0, R155 ;  /* 0x0000009b00007356 */ /* 0x0001ea0000000000 */
[----:B------:R-:W-:Y:S05]  /*ba80*/  BSYNC.RECONVERGENT B0 ;  /* 0x0000000000007941 */ /* 0x000fea0003800200 */
.L_x_387:
        /* <DEDUP_REMOVED lines=11> */
.L_x_390:
[----:B------:R0:W-:Y:S05]  /*bb40*/  BMOV.32 B0, R66 ;  /* 0x0000004200007356 */ /* 0x0001ea0000000000 */
[----:B------:R-:W-:Y:S05]  /*bb50*/  BSYNC.RECONVERGENT B0 ;  /* 0x0000000000007941 */ /* 0x000fea0003800200 */
.L_x_389:
        /* <DEDUP_REMOVED lines=11> */
.L_x_392:
[----:B------:R0:W-:Y:S05]  /*bc10*/  BMOV.32 B0, R36 ;  /* 0x0000002400007356 */ /* 0x0001ea0000000000 */
[----:B------:R-:W-:Y:S05]  /*bc20*/  BSYNC.RECONVERGENT B0 ;  /* 0x0000000000007941 */ /* 0x000fea0003800200 */
.L_x_391:
        /* <DEDUP_REMOVED lines=11> */
.L_x_394:
[----:B------:R0:W-:Y:S05]  /*bce0*/  BMOV.32 B0, R49 ;  /* 0x0000003100007356 */ /* 0x0001ea0000000000 */
[----:B------:R-:W-:Y:S05]  /*bcf0*/  BSYNC.RECONVERGENT B0 ;  /* 0x0000000000007941 */ /* 0x000fea0003800200 */
.L_x_393:
        /* <DEDUP_REMOVED lines=11> */
.L_x_396:
[----:B------:R0:W-:Y:S05]  /*bdb0*/  BMOV.32 B0, R206 ;  /* 0x000000ce00007356 */ /* 0x0001ea0000000000 */
[----:B------:R-:W-:Y:S05]  /*bdc0*/  BSYNC.RECONVERGENT B0 ;  /* 0x0000000000007941 */ /* 0x000fea0003800200 */
.L_x_395:
        /* <DEDUP_REMOVED lines=16> */
.L_x_398:
[----:B------:R0:W-:Y:S05]  /*bed0*/  BMOV.32 B0, R175 ;  /* 0x000000af00007356 */ /* 0x0001ea0000000000 */
[----:B------:R-:W-:Y:S05]  /*bee0*/  BSYNC.RECONVERGENT B0 ;  /* 0x0000000000007941 */ /* 0x000fea0003800200 */
.L_x_397:
        /* <DEDUP_REMOVED lines=11> */
.L_x_400:
[----:B------:R0:W-:Y:S05]  /*bfa0*/  BMOV.32 B0, R143 ;  /* 0x0000008f00007356 */ /* 0x0001ea0000000000 */
[----:B------:R-:W-:Y:S05]  /*bfb0*/  BSYNC.RECONVERGENT B0 ;  /* 0x0000000000007941 */ /* 0x000fea0003800200 */
.L_x_399:
        /* <DEDUP_REMOVED lines=11> */
.L_x_402:
[----:B------:R0:W-:Y:S05]  /*c070*/  BMOV.32 B0, R126 ;  /* 0x0000007e00007356 */ /* 0x0001ea0000000000 */
[----:B------:R-:W-:Y:S05]  /*c080*/  BSYNC.RECONVERGENT B0 ;  /* 0x0000000000007941 */ /* 0x000fea0003800200 */
.L_x_401:
        /* <DEDUP_REMOVED lines=11> */
.L_x_404:
[----:B------:R0:W-:Y:S05]  /*c140*/  BMOV.32 B0, R112 ;  /* 0x0000007000007356 */ /* 0x0001ea0000000000 */
[----:B------:R-:W-:Y:S05]  /*c150*/  BSYNC.RECONVERGENT B0 ;  /* 0x0000000000007941 */ /* 0x000fea0003800200 */
.L_x_403:
[----:B------:R-:W5:Y:S01]  /*c160*/  LDL R24, [R1+0x9c] ;  /* 0x00009c0001187983 */ /* 0x000f620000100800 */
[----:B------:R-:W-:Y:S04]  /*c170*/  BSSY.RECONVERGENT B0, `(.L_x_405) ;  /* 0x000000b000007945 */ /* 0x000fe80003800200 */
[----:B0-----:R-:W0:Y:S05]  /*c180*/  BMOV.32.CLEAR R19, B0 ;  /* 0x0000000000137355 */ /* 0x001e2a0000100000 */
        /* <DEDUP_REMOVED lines=8> */
.L_x_406:
[----:B------:R0:W-:Y:S05]  /*c210*/  BMOV.32 B0, R19 ;  /* 0x0000001300007356 */ /* 0x0001ea0000000000 */
[----:B------:R-:W-:Y:S05]  /*c220*/  BSYNC.RECONVERGENT B0 ;  /* 0x0000000000007941 */ /* 0x000fea0003800200 */
.L_x_405:
[----:B------:R-:W5:Y:S01]  /*c230*/  LDL R24, [R1+0x98] ;  /* 0x0000980001187983 */ /* 0x000f620000100800 */
        /* <DEDUP_REMOVED lines=10> */
.L_x_408:
[----:B------:R0:W-:Y:S05]  /*c2e0*/  BMOV.32 B0, R218 ;  /* 0x000000da00007356 */ /* 0x0001ea0000000000 */
[----:B------:R-:W-:Y:S05]  /*c2f0*/  BSYNC.RECONVERGENT B0 ;  /* 0x0000000000007941 */ /* 0x000fea0003800200 */
.L_x_407:
        /* <DEDUP_REMOVED lines=11> */
.L_x_410:
[----:B------:R0:W-:Y:S05]  /*c3b0*/  BMOV.32 B0, R205 ;  /* 0x000000cd00007356 */ /* 0x0001ea0000000000 */
[----:B------:R-:W-:Y:S05]  /*c3c0*/  BSYNC.RECONVERGENT B0 ;  /* 0x0000000000007941 */ /* 0x000fea0003800200 */
.L_x_409:
        /* <DEDUP_REMOVED lines=11> */
.L_x_412:
[----:B------:R0:W-:Y:S05]  /*c480*/  BMOV.32 B0, R191 ;  /* 0x000000bf00007356 */ /* 0x0001ea0000000000 */
[----:B------:R-:W-:Y:S05]  /*c490*/  BSYNC.RECONVERGENT B0 ;  /* 0x0000000000007941 */ /* 0x000fea0003800200 */
.L_x_411:
        /* <DEDUP_REMOVED lines=11> */
.L_x_414:
[----:B------:R0:W-:Y:S05]  /*c550*/  BMOV.32 B0, R131 ;  /* 0x0000008300007356 */ /* 0x0001ea0000000000 */
[----:B------:R-:W-:Y:S05]  /*c560*/  BSYNC.RECONVERGENT B0 ;  /* 0x0000000000007941 */ /* 0x000fea0003800200 */
.L_x_413:
        /* <DEDUP_REMOVED lines=16> */
.L_x_416:
[----:B------:R0:W-:Y:S05]  /*c670*/  BMOV.32 B0, R100 ;  /* 0x0000006400007356 */ /* 0x0001ea0000000000 */
[----:B------:R-:W-:Y:S05]  /*c680*/  BSYNC.RECONVERGENT B0 ;  /* 0x0000000000007941 */ /* 0x000fea0003800200 */
.L_x_415:
        /* <DEDUP_REMOVED lines=11> */
.L_x_418:
[----:B------:R0:W-:Y:S05]  /*c740*/  BMOV.32 B0, R83 ;  /* 0x0000005300007356 */ /* 0x0001ea0000000000 */
[----:B------:R-:W-:Y:S05]  /*c750*/  BSYNC.RECONVERGENT B0 ;  /* 0x0000000000007941 */ /* 0x000fea0003800200 */
.L_x_417:
        /* <DEDUP_REMOVED lines=11> */
.L_x_420:
[----:B------:R0:W-:Y:S05]  /*c810*/  BMOV.32 B0, R69 ;  /* 0x0000004500007356 */ /* 0x0001ea0000000000 */
[----:B------:R-:W-:Y:S05]  /*c820*/  BSYNC.RECONVERGENT B0 ;  /* 0x0000000000007941 */ /* 0x000fea0003800200 */
.L_x_419:
        /* <DEDUP_REMOVED lines=11> */
.L_x_422:
[----:B------:R0:W-:Y:S05]  /*c8e0*/  BMOV.32 B0, R234 ;  /* 0x000000ea00007356 */ /* 0x0001ea0000000000 */
[----:B------:R-:W-:Y:S05]  /*c8f0*/  BSYNC.RECONVERGENT B0 ;  /* 0x0000000000007941 */ /* 0x000fea0003800200 */
.L_x_421:
        /* <DEDUP_REMOVED lines=11> */
.L_x_424:
[----:B------:R0:W-:Y:S05]  /*c9b0*/  BMOV.32 B0, R181 ;  /* 0x000000b500007356 */ /* 0x0001ea0000000000 */
[----:B------:R-:W-:Y:S05]  /*c9c0*/  BSYNC.RECONVERGENT B0 ;  /* 0x0000000000007941 */ /* 0x000fea0003800200 */
.L_x_423:
        /* <DEDUP_REMOVED lines=11> */
.L_x_426:
[----:B------:R0:W-:Y:S05]  /*ca80*/  BMOV.32 B0, R193 ;  /* 0x000000c100007356 */ /* 0x0001ea0000000000 */
[----:B------:R-:W-:Y:S05]  /*ca90*/  BSYNC.RECONVERGENT B0 ;  /* 0x0000000000007941 */ /* 0x000fea0003800200 */
.L_x_425:
        /* <DEDUP_REMOVED lines=11> */
.L_x_428:
[----:B------:R0:W-:Y:S05]  /*cb50*/  BMOV.32 B0, R146 ;  /* 0x0000009200007356 */ /* 0x0001ea0000000000 */
[----:B------:R-:W-:Y:S05]  /*cb60*/  BSYNC.RECONVERGENT B0 ;  /* 0x0000000000007941 */ /* 0x000fea0003800200 */
.L_x_427:
        /* <DEDUP_REMOVED lines=11> */
.L_x_430:
[----:B------:R0:W-:Y:S05]  /*cc20*/  BMOV.32 B0, R88 ;  /* 0x0000005800007356 */ /* 0x0001ea0000000000 */
[----:B------:R-:W-:Y:S05]  /*cc30*/  BSYNC.RECONVERGENT B0 ;  /* 0x0000000000007941 */ /* 0x000fea0003800200 */
.L_x_429:
        /* <DEDUP_REMOVED lines=11> */
.L_x_432:
[----:B------:R0:W-:Y:S05]  /*ccf0*/  BMOV.32 B0, R58 ;  /* 0x0000003a00007356 */ /* 0x0001ea0000000000 */
[----:B------:R-:W-:Y:S05]  /*cd00*/  BSYNC.RECONVERGENT B0 ;  /* 0x0000000000007941 */ /* 0x000fea0003800200 */
.L_x_431:
[----:B------:R-:W5:Y:S01]  /*cd10*/  LDL R24, [R1+0x64] ;  /* 0x0000640001187983 */ /* 0x000f620000100800 */
[----:B------:R-:W-:Y:S03]  /*cd20*/  BSSY.RECONVERGENT B0, `(.L_x_433) ;  /* 0x0000010000007945 */ /* 0x000fe60003800200 */
[----:B------:R1:W-:Y:S01]  /*cd30*/  STL [R1+0x4], RZ ;  /* 0x000004ff01007387 */ /* 0x0003e20000100800 */
[----:B0-----:R-:W0:Y:S05]  /*cd40*/  BMOV.32.CLEAR R39, B0 ;  /* 0x0000000000277355 */ /* 0x001e2a0000100000 */
[----:B------:R1:W-:Y:S04]  /*cd50*/  STL.64 [R1+0x8], RZ ;  /* 0x000008ff01007387 */ /* 0x0003e80000100a00 */
[----:B------:R1:W-:Y:S04]  /*cd60*/  STL.64 [R1+0x10], RZ ;  /* 0x000010ff01007387 */ /* 0x0003e80000100a00 */
[----:B------:R1:W-:Y:S04]  /*cd70*/  STL.64 [R1+0x18], RZ ;  /* 0x000018ff01007387 */ /* 0x0003e80000100a00 */
[----:B------:R1:W-:Y:S01]  /*cd80*/  STL.64 [R1+0x20], RZ ;  /* 0x000020ff01007387 */ /* 0x0003e20000100a00 */
[----:B-----5:R-:W-:-:S13]  /*cd90*/  ISETP.NE.AND P6, PT, R24, RZ, PT ;  /* 0x000000ff1800720c */ /* 0x020fda0003fc5270 */
[----:B01----:R-:W-:Y:S05]  /*cda0*/  @!P6 BRA `(.L_x_434) ;  /* 0x000000000018e947 */ /* 0x003fea0003800000 */
[----:B------:R-:W-:-:S05]  /*cdb0*/  IMAD R252, R24, 0x4, R0 ;  /* 0x0000000418fc7824 */ /* 0x000fca00078e0200 */
[----:B------:R-:W5:Y:S02]  /*cdc0*/  LDL R24, [R252] ;  /* 0x00000000fc187983 */ /* 0x000f640000100800 */
[----:B-----5:R-:W-:-:S13]  /*cdd0*/  ISETP.NE.AND P6, PT, R24, RZ, PT ;  /* 0x000000ff1800720c */ /* 0x020fda0003fc5270 */
[----:B------:R-:W-:Y:S05]  /*cde0*/  @P6 BRA `(.L_x_2) ;  /* 0x00000044002c6947 */ /* 0x000fea0003800000 */
[----:B------:R-:W-:-:S05]  /*cdf0*/  IMAD.MOV.U32 R45, RZ, RZ, 0x1 ;  /* 0x00000001ff2d7424 */ /* 0x000fca00078e00ff */
[----:B------:R0:W-:Y:S02]  /*ce00*/  STL [R252], R45 ;  /* 0x0000002dfc007387 */ /* 0x0001e40000100800 */
.L_x_434:
[----:B------:R1:W-:Y:S05]  /*ce10*/  BMOV.32 B0, R39 ;  /* 0x0000002700007356 */ /* 0x0003ea0000000000 */
[----:B------:R-:W-:Y:S05]  /*ce20*/  BSYNC.RECONVERGENT B0 ;  /* 0x0000000000007941 */ /* 0x000fea0003800200 */
.L_x_433:
        /* <DEDUP_REMOVED lines=11> */
.L_x_436:
[----:B------:R0:W-:Y:S05]  /*cee0*/  BMOV.32 B0, R24 ;  /* 0x0000001800007356 */ /* 0x0001ea0000000000 */
[----:B------:R-:W-:Y:S05]  /*cef0*/  BSYNC.RECONVERGENT B0 ;  /* 0x0000000000007941 */ /* 0x000fea0003800200 */
.L_x_435:
        /* <DEDUP_REMOVED lines=11> */
.L_x_438:
[----:B------:R0:W-:Y:S05]  /*cfb0*/  BMOV.32 B0, R165 ;  /* 0x000000a500007356 */ /* 0x0001ea0000000000 */
[----:B------:R-:W-:Y:S05]  /*cfc0*/  BSYNC.RECONVERGENT B0 ;  /* 0x0000000000007941 */ /* 0x000fea0003800200 */
.L_x_437:
[----:B------:R-:W-:Y:S01]  /*cfd0*/  ISETP.NE.AND P6, PT, R20, RZ, PT ;  /* 0x000000ff1400720c */ /* 0x000fe20003fc5270 */
[----:B------:R-:W-:Y:S04]  /*cfe0*/  BSSY.RECONVERGENT B0, `(.L_x_439) ;  /* 0x000000a000007945 */ /* 0x000fe80003800200 */
[----:B------:R-:W0:Y:S08]  /*cff0*/  BMOV.32.CLEAR R138, B0 ;  /* 0x00000000008a7355 */ /* 0x000e300000100000 */
[----:B0-----:R-:W-:Y:S05]  /*d000*/  @!P6 BRA `(.L_x_440) ;  /* 0x000000000018e947 */ /* 0x001fea0003800000 */
[----:B------:R-:W-:-:S05]  /*d010*/  IMAD R20, R20, 0x4, R0 ;  /* 0x0000000414147824 */ /* 0x000fca00078e0200 */
[----:B------:R-:W5:Y:S02]  /*d020*/  LDL R45, [R20] ;  /* 0x00000000142d7983 */ /* 0x000f640000100800 */
[----:B-----5:R-:W-:-:S13]  /*d030*/  ISETP.NE.AND P6, PT, R45, RZ, PT ;  /* 0x000000ff2d00720c */ /* 0x020fda0003fc5270 */
[----:B------:R-:W-:Y:S05]  /*d040*/  @P6 BRA `(.L_x_2) ;  /* 0x0000004000946947 */ /* 0x000fea0003800000 */
[----:B------:R-:W-:-:S05]  /*d050*/  IMAD.MOV.U32 R45, RZ, RZ, 0x1 ;  /* 0x00000001ff2d7424 */ /* 0x000fca00078e00ff */
[----:B------:R0:W-:Y:S02]  /*d060*/  STL [R20], R45 ;  /* 0x0000002d14007387 */ /* 0x0001e40000100800 */
.L_x_440:
[----:B------:R0:W-:Y:S05]  /*d070*/  BMOV.32 B0, R138 ;  /* 0x0000008a00007356 */ /* 0x0001ea0000000000 */
[----:B------:R-:W-:Y:S05]  /*d080*/  BSYNC.RECONVERGENT B0 ;  /* 0x0000000000007941 */ /* 0x000fea0003800200 */
.L_x_439:
        /* <DEDUP_REMOVED lines=10> */
.L_x_442:
[----:B------:R0:W-:Y:S05]  /*d130*/  BMOV.32 B0, R148 ;  /* 0x0000009400007356 */ /* 0x0001ea0000000000 */
[----:B------:R-:W-:Y:S05]  /*d140*/  BSYNC.RECONVERGENT B0 ;  /* 0x0000000000007941 */ /* 0x000fea0003800200 */
.L_x_441:
        /* <DEDUP_REMOVED lines=10> */
.L_x_444:
[----:B------:R0:W-:Y:S05]  /*d1f0*/  BMOV.32 B0, R103 ;  /* 0x0000006700007356 */ /* 0x0001ea0000000000 */
[----:B------:R-:W-:Y:S05]  /*d200*/  BSYNC.RECONVERGENT B0 ;  /* 0x0000000000007941 */ /* 0x000fea0003800200 */
.L_x_443:
        /* <DEDUP_REMOVED lines=10> */
.L_x_446:
[----:B------:R0:W-:Y:S05]  /*d2b0*/  BMOV.32 B0, R45 ;  /* 0x0000002d00007356 */ /* 0x0001ea0000000000 */
[----:B------:R-:W-:Y:S05]  /*d2c0*/  BSYNC.RECONVERGENT B0 ;  /* 0x0000000000007941 */ /* 0x000fea0003800200 */
.L_x_445:
        /* <DEDUP_REMOVED lines=10> */
.L_x_448:
[----:B------:R0:W-:Y:S05]  /*d370*/  BMOV.32 B0, R196 ;  /* 0x000000c400007356 */ /* 0x0001ea0000000000 */
[----:B------:R-:W-:Y:S05]  /*d380*/  BSYNC.RECONVERGENT B0 ;  /* 0x0000000000007941 */ /* 0x000fea0003800200 */
.L_x_447:
        /* <DEDUP_REMOVED lines=10> */
.L_x_450:
[----:B------:R0:W-:Y:S05]  /*d430*/  BMOV.32 B0, R215 ;  /* 0x000000d700007356 */ /* 0x0001ea0000000000 */
[----:B------:R-:W-:Y:S05]  /*d440*/  BSYNC.RECONVERGENT B0 ;  /* 0x0000000000007941 */ /* 0x000fea0003800200 */
.L_x_449:
        /* <DEDUP_REMOVED lines=16> */
.L_x_452:
[----:B------:R0:W-:Y:S05]  /*d550*/  BMOV.32 B0, R231 ;  /* 0x000000e700007356 */ /* 0x0001ea0000000000 */
[----:B------:R-:W-:Y:S05]  /*d560*/  BSYNC.RECONVERGENT B0 ;  /* 0x0000000000007941 */ /* 0x000fea0003800200 */
.L_x_451:
        /* <DEDUP_REMOVED lines=10> */
.L_x_454:
[----:B------:R0:W-:Y:S05]  /*d610*/  BMOV.32 B0, R123 ;  /* 0x0000007b00007356 */ /* 0x0001ea0000000000 */
[----:B------:R-:W-:Y:S05]  /*d620*/  BSYNC.RECONVERGENT B0 ;  /* 0x0000000000007941 */ /* 0x000fea0003800200 */
.L_x_453:
        /* <DEDUP_REMOVED lines=10> */
.L_x_456:
[----:B------:R0:W-:Y:S05]  /*d6d0*/  BMOV.32 B0, R96 ;  /* 0x0000006000007356 */ /* 0x0001ea0000000000 */
[----:B------:R-:W-:Y:S05]  /*d6e0*/  BSYNC.RECONVERGENT B0 ;  /* 0x0000000000007941 */ /* 0x000fea0003800200 */
.L_x_455:
        /* <DEDUP_REMOVED lines=10> */
.L_x_458:
[----:B------:R0:W-:Y:S05]  /*d790*/  BMOV.32 B0, R105 ;  /* 0x0000006900007356 */ /* 0x0001ea0000000000 */
[----:B------:R-:W-:Y:S05]  /*d7a0*/  BSYNC.RECONVERGENT B0 ;  /* 0x0000000000007941 */ /* 0x000fea0003800200 */
.L_x_457:
        /* <DEDUP_REMOVED lines=10> */
.L_x_460:
[----:B------:R0:W-:Y:S05]  /*d850*/  BMOV.32 B0, R60 ;  /* 0x0000003c00007356 */ /* 0x0001ea0000000000 */
[----:B------:R-:W-:Y:S05]  /*d860*/  BSYNC.RECONVERGENT B0 ;  /* 0x0000000000007941 */ /* 0x000fea0003800200 */
.L_x_459:
        /* <DEDUP_REMOVED lines=10> */
.L_x_462:
[----:B------:R0:W-:Y:S05]  /*d910*/  BMOV.32 B0, R209 ;  /* 0x000000d100007356 */ /* 0x0001ea0000000000 */
[----:B------:R-:W-:Y:S05]  /*d920*/  BSYNC.RECONVERGENT B0 ;  /* 0x0000000000007941 */ /* 0x000fea0003800200 */
.L_x_461:
[----:B------:R-:W-:Y:S04]  /*d930*/  BSSY.RECONVERGENT B0, `(.L_x_463) ;  /* 0x000000b000007945 */ /* 0x000fe80003800200 */
[----:B------:R-:W0:Y:S05]  /*d940*/  BMOV.32.CLEAR R240, B0 ;  /* 0x0000000000f07355 */ /* 0x000e2a0000100000 */
[----:B------:R-:W-:Y:S05]  /*d950*/  @!P0 BRA `(.L_x_464) ;  /* 0x00000000001c8947 */ /* 0x000fea0003800000 */
[----:B------:R-:W5:Y:S02]  /*d960*/  LDL.LU R3, [R1+0x154] ;  /* 0x0001540001037983 */ /* 0x000f640000300800 */
[----:B-----5:R-:W-:-:S05]  /*d970*/  IMAD R3, R3, 0x4, R0 ;  /* 0x0000000403037824 */ /* 0x020fca00078e0200 */
[----:B0-----:R-:W5:Y:S02]  /*d980*/  LDL R6, [R3] ;  /* 0x0000000003067983 */ /* 0x001f640000100800 */
[----:B-----5:R-:W-:-:S13]  /*d990*/  ISETP.NE.AND P0, PT, R6, RZ, PT ;  /* 0x000000ff0600720c */ /* 0x020fda0003f05270 */
[----:B------:R-:W-:Y:S05]  /*d9a0*/  @P0 BRA `(.L_x_2) ;  /* 0x00000038003c0947 */ /* 0x000fea0003800000 */
[----:B------:R-:W-:-:S05]  /*d9b0*/  IMAD.MOV.U32 R6, RZ, RZ, 0x1 ;  /* 0x00000001ff067424 */ /* 0x000fca00078e00ff */
[----:B------:R0:W-:Y:S02]  /*d9c0*/  STL [R3], R6 ;  /* 0x0000000603007387 */ /* 0x0001e40000100800 */
.L_x_464:
[----:B0-----:R0:W-:Y:S05]  /*d9d0*/  BMOV.32 B0, R240 ;  /* 0x000000f000007356 */ /* 0x0011ea0000000000 */
[----:B------:R-:W-:Y:S05]  /*d9e0*/  BSYNC.RECONVERGENT B0 ;  /* 0x0000000000007941 */ /* 0x000fea0003800200 */
.L_x_463:
[----:B------:R-:W-:Y:S04]  /*d9f0*/  BSSY.RECONVERGENT B0, `(.L_x_465) ;  /* 0x000000b000007945 */ /* 0x000fe80003800200 */
[----:B------:R-:W0:Y:S05]  /*da00*/  BMOV.32.CLEAR R185, B0 ;  /* 0x0000000000b97355 */ /* 0x000e2a0000100000 */
[----:B------:R-:W-:Y:S05]  /*da10*/  @!P1 BRA `(.L_x_466) ;  /* 0x00000000001c9947 */ /* 0x000fea0003800000 */
[----:B------:R-:W5:Y:S02]  /*da20*/  LDL.LU R3, [R1+0x150] ;  /* 0x0001500001037983 */ /* 0x000f640000300800 */
[----:B-----5:R-:W-:-:S05]  /*da30*/  IMAD R3, R3, 0x4, R0 ;  /* 0x0000000403037824 */ /* 0x020fca00078e0200 */
[----:B------:R-:W5:Y:S02]  /*da40*/  LDL R6, [R3] ;  /* 0x0000000003067983 */ /* 0x000f640000100800 */
[----:B-----5:R-:W-:-:S13]  /*da50*/  ISETP.NE.AND P0, PT, R6, RZ, PT ;  /* 0x000000ff0600720c */ /* 0x020fda0003f05270 */
[----:B------:R-:W-:Y:S05]  /*da60*/  @P0 BRA `(.L_x_2) ;  /* 0x00000038000c0947 */ /* 0x000fea0003800000 */
[----:B------:R-:W-:-:S05]  /*da70*/  IMAD.MOV.U32 R6, RZ, RZ, 0x1 ;  /* 0x00000001ff067424 */ /* 0x000fca00078e00ff */
[----:B------:R0:W-:Y:S02]  /*da80*/  STL [R3], R6 ;  /* 0x0000000603007387 */ /* 0x0001e40000100800 */
.L_x_466:
[----:B0-----:R0:W-:Y:S05]  /*da90*/  BMOV.32 B0, R185 ;  /* 0x000000b900007356 */ /* 0x0011ea0000000000 */
[----:B------:R-:W-:Y:S05]  /*daa0*/  BSYNC.RECONVERGENT B0 ;  /* 0x0000000000007941 */ /* 0x000fea0003800200 */
.L_x_465:
        /* <DEDUP_REMOVED lines=10> */
.L_x_468:
[----:B0-----:R0:W-:Y:S05]  /*db50*/  BMOV.32 B0, R167 ;  /* 0x000000a700007356 */ /* 0x0011ea0000000000 */
[----:B------:R-:W-:Y:S05]  /*db60*/  BSYNC.RECONVERGENT B0 ;  /* 0x0000000000007941 */ /* 0x000fea0003800200 */
.L_x_467:
[----:B------:R0:W-:Y:S01]  /*db70*/  STL [R1+0x4], RZ ;  /* 0x000004ff01007387 */ /* 0x0001e20000100800 */
[----:B------:R-:W-:Y:S01]  /*db80*/  ISETP.NE.AND P0, PT, R249, RZ, PT ;  /* 0x000000fff900720c */ /* 0x000fe20003f05270 */
[----:B------:R-:W-:Y:S02]  /*db90*/  BSSY.RECONVERGENT B0, `(.L_x_469) ;  /* 0x000000e000007945 */ /* 0x000fe40003800200 */
[----:B------:R0:W-:Y:S04]  /*dba0*/  STL.64 [R1+0x8], RZ ;  /* 0x000008ff01007387 */ /* 0x0001e80000100a00 */
[----:B------:R0:W-:Y:S01]  /*dbb0*/  STL.64 [R1+0x10], RZ ;  /* 0x000010ff01007387 */ /* 0x0001e20000100a00 */
[----:B------:R-:W0:Y:S05]  /*dbc0*/  BMOV.32.CLEAR R80, B0 ;  /* 0x0000000000507355 */ /* 0x000e2a0000100000 */
[----:B------:R0:W-:Y:S04]  /*dbd0*/  STL.64 [R1+0x18], RZ ;  /* 0x000018ff01007387 */ /* 0x0001e80000100a00 */
[----:B------:R0:W-:Y:S01]  /*dbe0*/  STL.64 [R1+0x20], RZ ;  /* 0x000020ff01007387 */ /* 0x0001e20000100a00 */
[----:B------:R-:W-:Y:S05]  /*dbf0*/  @!P0 BRA `(.L_x_470) ;  /* 0x0000000000188947 */ /* 0x000fea0003800000 */
[----:B------:R-:W-:-:S05]  /*dc00*/  IMAD R249, R249, 0x4, R0 ;  /* 0x00000004f9f97824 */ /* 0x000fca00078e0200 */
[----:B------:R-:W5:Y:S02]  /*dc10*/  LDL R3, [R249] ;  /* 0x00000000f9037983 */ /* 0x000f640000100800 */
[----:B-----5:R-:W-:-:S13]  /*dc20*/  ISETP.NE.AND P0, PT, R3, RZ, PT ;  /* 0x000000ff0300720c */ /* 0x020fda0003f05270 */
[----:B------:R-:W-:Y:S05]  /*dc30*/  @P0 BRA `(.L_x_2) ;  /* 0x0000003400980947 */ /* 0x000fea0003800000 */
[----:B------:R-:W-:-:S05]  /*dc40*/  IMAD.MOV.U32 R6, RZ, RZ, 0x1 ;  /* 0x00000001ff067424 */ /* 0x000fca00078e00ff */
[----:B------:R0:W-:Y:S02]  /*dc50*/  STL [R249], R6 ;  /* 0x00000006f9007387 */ /* 0x0001e40000100800 */
.L_x_470:
[----:B0-----:R0:W-:Y:S05]  /*dc60*/  BMOV.32 B0, R80 ;  /* 0x0000005000007356 */ /* 0x0011ea0000000000 */
[----:B------:R-:W-:Y:S05]  /*dc70*/  BSYNC.RECONVERGENT B0 ;  /* 0x0000000000007941 */ /* 0x000fea0003800200 */
.L_x_469:
        /* <DEDUP_REMOVED lines=10> */
.L_x_472:
[----:B------:R0:W-:Y:S05]  /*dd20*/  BMOV.32 B0, R52 ;  /* 0x0000003400007356 */ /* 0x0001ea0000000000 */
[----:B------:R-:W-:Y:S05]  /*dd30*/  BSYNC.RECONVERGENT B0 ;  /* 0x0000000000007941 */ /* 0x000fea0003800200 */
.L_x_471:
        /* <DEDUP_REMOVED lines=10> */
.L_x_474:
[----:B------:R0:W-:Y:S05]  /*dde0*/  BMOV.32 B0, R62 ;  /* 0x0000003e00007356 */ /* 0x0001ea0000000000 */
[----:B------:R-:W-:Y:S05]  /*ddf0*/  BSYNC.RECONVERGENT B0 ;  /* 0x0000000000007941 */ /* 0x000fea0003800200 */
.L_x_473:
[----:B------:R-:W-:Y:S01]  /*de00*/  ISETP.NE.AND P0, PT, R10, RZ, PT ;  /* 0x000000ff0a00720c */ /* 0x000fe20003f05270 */
[----:B------:R-:W-:-:S12]  /*de10*/  BSSY.RECONVERGENT B11, `(.L_x_475) ;  /* 0x00000080000b7945 */ /* 0x000fd80003800200 */
[----:B------:R-:W-:Y:S05]  /*de20*/  @!P0 BRA `(.L_x_476) ;  /* 0x0000000000188947 */ /* 0x000fea0003800000 */
[----:B------:R-:W-:-:S05]  /*de30*/  IMAD R10, R10, 0x4, R0 ;  /* 0x000000040a0a7824 */ /* 0x000fca00078e0200 */
[----:B------:R-:W5:Y:S02]  /*de40*/  LDL R3, [R10] ;  /* 0x000000000a037983 */ /* 0x000f640000100800 */
[----:B-----5:R-:W-:-:S13]  /*de50*/  ISETP.NE.AND P0, PT, R3, RZ, PT ;  /* 0x000000ff0300720c */ /* 0x020fda0003f05270 */
[----:B------:R-:W-:Y:S05]  /*de60*/  @P0 BRA `(.L_x_2) ;  /* 0x00000034000c0947 */ /* 0x000fea0003800000 */
[----:B------:R-:W-:-:S05]  /*de70*/  IMAD.MOV.U32 R3, RZ, RZ, 0x1 ;  /* 0x00000001ff037424 */ /* 0x000fca00078e00ff */
[----:B------:R0:W-:Y:S02]  /*de80*/  STL [R10], R3 ;  /* 0x000000030a007387 */ /* 0x0001e40000100800 */
.L_x_476:
[----:B------:R-:W-:Y:S05]  /*de90*/  BSYNC.RECONVERGENT B11 ;  /* 0x00000000000b7941 */ /* 0x000fea0003800200 */
.L_x_475:
[----:B------:R-:W-:Y:S01]  /*dea0*/  ISETP.NE.AND P0, PT, R9, RZ, PT ;  /* 0x000000ff0900720c */ /* 0x000fe20003f05270 */
[----:B------:R-:W-:-:S12]  /*deb0*/  BSSY.RECONVERGENT B9, `(.L_x_477) ;  /* 0x0000008000097945 */ /* 0x000fd80003800200 */
[----:B------:R-:W-:Y:S05]  /*dec0*/  @!P0 BRA `(.L_x_478) ;  /* 0x0000000000188947 */ /* 0x000fea0003800000 */
[----:B------:R-:W-:-:S05]  /*ded0*/  IMAD R9, R9, 0x4, R0 ;  /* 0x0000000409097824 */ /* 0x000fca00078e0200 */
[----:B0-----:R-:W5:Y:S02]  /*dee0*/  LDL R3, [R9] ;  /* 0x0000000009037983 */ /* 0x001f640000100800 */
[----:B-----5:R-:W-:-:S13]  /*def0*/  ISETP.NE.AND P0, PT, R3, RZ, PT ;  /* 0x000000ff0300720c */ /* 0x020fda0003f05270 */
[----:B------:R-:W-:Y:S05]  /*df00*/  @P0 BRA `(.L_x_2) ;  /* 0x0000003000e40947 */ /* 0x000fea0003800000 */
[----:B------:R-:W-:-:S05]  /*df10*/  IMAD.MOV.U32 R6, RZ, RZ, 0x1 ;  /* 0x00000001ff067424 */ /* 0x000fca00078e00ff */
[----:B------:R0:W-:Y:S02]  /*df20*/  STL [R9], R6 ;  /* 0x0000000609007387 */ /* 0x0001e40000100800 */
.L_x_478:
[----:B------:R-:W-:Y:S05]  /*df30*/  BSYNC.RECONVERGENT B9 ;  /* 0x0000000000097941 */ /* 0x000fea0003800200 */
.L_x_477:
        /* <DEDUP_REMOVED lines=9> */
.L_x_480:
[----:B------:R-:W-:Y:S05]  /*dfd0*/  BSYNC.RECONVERGENT B8 ;  /* 0x0000000000087941 */ /* 0x000fea0003800200 */
.L_x_479:
[----:B------:R-:W-:Y:S04]  /*dfe0*/  BSSY.RECONVERGENT B7, `(.L_x_481) ;  /* 0x0000009000077945 */ /* 0x000fe80003800200 */
[----:B------:R-:W-:Y:S05]  /*dff0*/  @!P3 BRA `(.L_x_482) ;  /* 0x00000000001cb947 */ /* 0x000fea0003800000 */
[----:B0-----:R-:W5:Y:S02]  /*e000*/  LDL.LU R3, [R1+0x148] ;  /* 0x0001480001037983 */ /* 0x001f640000300800 */
[----:B-----5:R-:W-:-:S05]  /*e010*/  IMAD R3, R3, 0x4, R0 ;  /* 0x0000000403037824 */ /* 0x020fca00078e0200 */
[----:B------:R-:W5:Y:S02]  /*e020*/  LDL R6, [R3] ;  /* 0x0000000003067983 */ /* 0x000f640000100800 */
[----:B-----5:R-:W-:-:S13]  /*e030*/  ISETP.NE.AND P0, PT, R6, RZ, PT ;  /* 0x000000ff0600720c */ /* 0x020fda0003f05270 */
[----:B------:R-:W-:Y:S05]  /*e040*/  @P0 BRA `(.L_x_2) ;  /* 0x0000003000940947 */ /* 0x000fea0003800000 */
[----:B------:R-:W-:-:S05]  /*e050*/  IMAD.MOV.U32 R6, RZ, RZ, 0x1 ;  /* 0x00000001ff067424 */ /* 0x000fca00078e00ff */
[----:B------:R0:W-:Y:S02]  /*e060*/  STL [R3], R6 ;  /* 0x0000000603007387 */ /* 0x0001e40000100800 */
.L_x_482:
[----:B------:R-:W-:Y:S05]  /*e070*/  BSYNC.RECONVERGENT B7 ;  /* 0x0000000000077941 */ /* 0x000fea0003800200 */
.L_x_481:
        /* <DEDUP_REMOVED lines=9> */
.L_x_484:
[----:B------:R-:W-:Y:S05]  /*e110*/  BSYNC.RECONVERGENT B6 ;  /* 0x0000000000067941 */ /* 0x000fea0003800200 */
.L_x_483:
[----:B------:R-:W-:Y:S04]  /*e120*/  BSSY.RECONVERGENT B10, `(.L_x_485) ;  /* 0x00000070000a7945 */ /* 0x000fe80003800200 */
[----:B------:R-:W-:Y:S05]  /*e130*/  @!P5 BRA `(.L_x_486) ;  /* 0x000000000014d947 */ /* 0x000fea0003800000 */
[----:B0-----:R-:W5:Y:S02]  /*e140*/  LDL.LU R3, [R1+0x140] ;  /* 0x0001400001037983 */ /* 0x001f640000300800 */
[----:B-----5:R-:W-:-:S06]  /*e150*/  IMAD R0, R3, 0x4, R0 ;  /* 0x0000000403007824 */ /* 0x020fcc00078e0200 */
[----:B------:R-:W5:Y:S02]  /*e160*/  LDL R0, [R0] ;  /* 0x0000000000007983 */ /* 0x000f640000100800 */
[----:B-----5:R-:W-:-:S13]  /*e170*/  ISETP.NE.AND P0, PT, R0, RZ, PT ;  /* 0x000000ff0000720c */ /* 0x020fda0003f05270 */
[----:B------:R-:W-:Y:S05]  /*e180*/  @P0 BRA `(.L_x_2) ;  /* 0x0000003000440947 */ /* 0x000fea0003800000 */
.L_x_486:
[----:B------:R-:W-:Y:S05]  /*e190*/  BSYNC.RECONVERGENT B10 ;  /* 0x00000000000a7941 */ /* 0x000fea0003800200 */
.L_x_485:
[----:B------:R-:W5:Y:S01]  /*e1a0*/  S2R R0, SR_TID.X ;  /* 0x0000000000007919 */ /* 0x000f620000002100 */
[----:B------:R-:W-:Y:S01]  /*e1b0*/  BSSY B6, `(.L_x_487) ;  /* 0x0000302000067945 */ /* 0x000fe20003800000 */
[----:B-----5:R-:W-:-:S13]  /*e1c0*/  ISETP.NE.AND P0, PT, R0, RZ, PT ;  /* 0x000000ff0000720c */ /* 0x020fda0003f05270 */
[----:B------:R-:W-:Y:S05]  /*e1d0*/  @P0 BRA `(.L_x_488) ;  /* 0x0000000c00380947 */ /* 0x000fea0003800000 */
[----:B0-----:R-:W0:Y:S01]  /*e1e0*/  S2R R3, SR_CgaCtaId ;  /* 0x0000000000037919 */ /* 0x001e220000008800 */
[----:B------:R-:W-:Y:S01]  /*e1f0*/  MOV R0, 0x400 ;  /* 0x0000040000007802 */ /* 0x000fe20000000f00 */
[----:B------:R-:W-:Y:S01]  /*e200*/  BSSY.RECONVERGENT B0, `(.L_x_489) ;  /* 0x00000c6000007945 */ /* 0x000fe20003800200 */
[----:B------:R-:W-:Y:S02]  /*e210*/  IMAD.MOV.U32 R7, RZ, RZ, RZ ;  /* 0x000000ffff077224 */ /* 0x000fe400078e00ff */
[----:B------:R-:W-:Y:S02]  /*e220*/  IMAD.MOV.U32 R9, RZ, RZ, RZ ;  /* 0x000000ffff097224 */ /* 0x000fe400078e00ff */
[----:B------:R-:W-:Y:S02]  /*e230*/  IMAD.MOV.U32 R11, RZ, RZ, RZ ;  /* 0x000000ffff0b7224 */ /* 0x000fe400078e00ff */
[----:B------:R-:W-:Y:S02]  /*e240*/  IMAD.MOV.U32 R13, RZ, RZ, RZ ;  /* 0x000000ffff0d7224 */ /* 0x000fe400078e00ff */
[----:B------:R-:W-:-:S02]  /*e250*/  IMAD.MOV.U32 R15, RZ, RZ, RZ ;  /* 0x000000ffff0f7224 */ /* 0x000fc400078e00ff */
[----:B------:R-:W-:Y:S02]  /*e260*/  IMAD.MOV.U32 R17, RZ, RZ, RZ ;  /* 0x000000ffff117224 */ /* 0x000fe400078e00ff */
[----:B------:R-:W-:Y:S02]  /*e270*/  IMAD.MOV.U32 R19, RZ, RZ, RZ ;  /* 0x000000ffff137224 */ /* 0x000fe400078e00ff */
[----:B------:R-:W-:Y:S02]  /*e280*/  IMAD.MOV.U32 R21, RZ, RZ, RZ ;  /* 0x000000ffff157224 */ /* 0x000fe400078e00ff */
[----:B------:R-:W-:Y:S02]  /*e290*/  IMAD.MOV.U32 R23, RZ, RZ, RZ ;  /* 0x000000ffff177224 */ /* 0x000fe400078e00ff */
[----:B------:R-:W-:Y:S01]  /*e2a0*/  IMAD.MOV.U32 R25, RZ, RZ, RZ ;  /* 0x000000ffff197224 */ /* 0x000fe200078e00ff */
[----:B0-----:R-:W-:Y:S01]  /*e2b0*/  LEA R6, R3, R0, 0x18 ;  /* 0x0000000003067211 */ /* 0x001fe200078ec0ff */
[----:B------:R-:W-:-:S04]  /*e2c0*/  VIADD R0, R0, 0x48 ;  /* 0x0000004800007836 */ /* 0x000fc80000000000 */
[----:B------:R0:W-:Y:S01]  /*e2d0*/  STS [R6], RZ ;  /* 0x000000ff06007388 */ /* 0x0001e20000000800 */
[----:B------:R-:W-:-:S03]  /*e2e0*/  LEA R0, R3, R0, 0x18 ;  /* 0x0000000003007211 */ /* 0x000fc600078ec0ff */
[----:B------:R0:W-:Y:S04]  /*e2f0*/  STS [R6+0x24], RZ ;  /* 0x000024ff06007388 */ /* 0x0001e80000000800 */
        /* <DEDUP_REMOVED lines=24> */
[----:B------:R0:W-:Y:S02]  /*e480*/  STS [R6+0x68], RZ ;  /* 0x000068ff06007388 */ /* 0x0001e40000000800 */
.L_x_492:
[----:B0-----:R-:W-:-:S04]  /*e490*/  IMAD R3, R25, 0x9, RZ ;  /* 0x0000000919037824 */ /* 0x001fc800078e02ff */
[----:B------:R-:W-:-:S05]  /*e4a0*/  IMAD.WIDE.U32 R2, R3, 0x4, R4 ;  /* 0x0000000403027825 */ /* 0x000fca00078e0004 */
[----:B------:R-:W5:Y:S04]  /*e4b0*/  LDG.E R10, desc[UR36][R2.64] ;  /* 0x00000024020a7981 */ /* 0x000f68000c1e1900 */
[----:B--2---:R-:W2:Y:S04]  /*e4c0*/  LDG.E R16, desc[UR36][R2.64+0x4] ;  /* 0x0000042402107981 */ /* 0x004ea8000c1e1900 */
[----:B------:R-:W3:Y:S04]  /*e4d0*/  LDG.E R18, desc[UR36][R2.64+0x8] ;  /* 0x0000082402127981 */ /* 0x000ee8000c1e1900 */
[----:B------:R-:W4:Y:S01]  /*e4e0*/  LDG.E R20, desc[UR36][R2.64+0xc] ;  /* 0x00000c2402147981 */ /* 0x000f22000c1e1900 */
[----:B------:R-:W-:-:S02]  /*e4f0*/  IMAD R12, R25, 0x4, R6 ;  /* 0x00000004190c7824 */ /* 0x000fc400078e0206 */
[----:B------:R-:W-:Y:S01]  /*e500*/  IMAD.HI.U32 R8, R25, -0x55555555, RZ ;  /* 0xaaaaaaab19087827 */ /* 0x000fe200078e00ff */
[----:B------:R-:W4:Y:S01]  /*e510*/  LDG.E R22, desc[UR36][R2.64+0x10] ;  /* 0x0000102402167981 */ /* 0x000f22000c1e1900 */
[----:B-----5:R-:W-:-:S13]  /*e520*/  ISETP.GE.AND P0, PT, R10, 0x1, PT ;  /* 0x000000010a00780c */ /* 0x020fda0003f06270 */
[----:B------:R-:W5:Y:S01]  /*e530*/  @P0 LDS R29, [R12] ;  /* 0x000000000c1d0984 */ /* 0x000f620000000800 */
[----:B------:R-:W-:Y:S01]  /*e540*/  @P0 VIADD R10, R10, 0xffffffff ;  /* 0xffffffff0a0a0836 */ /* 0x000fe20000000000 */
[----:B------:R-:W-:Y:S01]  /*e550*/  @P0 MOV R14, 0x400 ;  /* 0x00000400000e0802 */ /* 0x000fe20000000f00 */
[----:B------:R-:W-:Y:S01]  /*e560*/  @P0 IMAD.MOV.U32 R27, RZ, RZ, 0x1 ;  /* 0x00000001ff1b0424 */ /* 0x000fe200078e00ff */
[----:B------:R-:W0:Y:S04]  /*e570*/  @P0 S2R R31, SR_CgaCtaId ;  /* 0x00000000001f0919 */ /* 0x000e280000008800 */
[----:B------:R-:W-:Y:S02]  /*e580*/  @P0 SHF.L.U32 R10, R27, R10, RZ ;  /* 0x0000000a1b0a0219 */ /* 0x000fe400000006ff */
[----:B------:R-:W-:-:S02]  /*e590*/  SHF.R.U32.HI R27, RZ, 0x1, R8 ;  /* 0x00000001ff1b7819 */ /* 0x000fc40000011608 */
[----:B------:R-:W-:Y:S02]  /*e5a0*/  @P0 LOP3.LUT R23, R23, R10, RZ, 0xfc, !PT ;  /* 0x0000000a17170212 */ /* 0x000fe400078efcff */
[----:B0-----:R-:W-:Y:S01]  /*e5b0*/  @P0 LEA R6, R31, R14, 0x18 ;  /* 0x0000000e1f060211 */ /* 0x001fe200078ec0ff */
[----:B------:R-:W-:Y:S01]  /*e5c0*/  IMAD R14, R27, 0xc, R0 ;  /* 0x0000000c1b0e7824 */ /* 0x000fe200078e0200 */
[----:B-----5:R-:W-:-:S05]  /*e5d0*/  @P0 LOP3.LUT R29, R29, R10, RZ, 0xfc, !PT ;  /* 0x0000000a1d1d0212 */ /* 0x020fca00078efcff */
[----:B------:R-:W-:Y:S04]  /*e5e0*/  @P0 STS [R12], R29 ;  /* 0x0000001d0c000388 */ /* 0x000fe80000000800 */
[----:B------:R-:W-:Y:S04]  /*e5f0*/  @P0 STS [R6+0x24], R23 ;  /* 0x0000241706000388 */ /* 0x000fe80000000800 */
[----:B------:R-:W0:Y:S01]  /*e600*/  @P0 LDS R27, [R14] ;  /* 0x000000000e1b0984 */ /* 0x000e220000000800 */
[----:B--2---:R-:W-:-:S13]  /*e610*/  ISETP.GE.AND P1, PT, R16, 0x1, PT ;  /* 0x000000011000780c */ /* 0x004fda0003f26270 */
[----:B------:R-:W2:Y:S01]  /*e620*/  @P1 S2R R35, SR_CgaCtaId ;  /* 0x0000000000231919 */ /* 0x000ea20000008800 */
[----:B0-----:R-:W-:-:S05]  /*e630*/  @P0 LOP3.LUT R27, R27, R10, RZ, 0xfc, !PT ;  /* 0x0000000a1b1b0212 */ /* 0x001fca00078efcff */
[----:B------:R-:W-:Y:S04]  /*e640*/  @P0 STS [R14], R27 ;  /* 0x0000001b0e000388 */ /* 0x000fe80000000800 */
[----:B------:R-:W0:Y:S01]  /*e650*/  @P1 LDS R31, [R12] ;  /* 0x000000000c1f1984 */ /* 0x000e220000000800 */
[----:B------:R-:W-:Y:S02]  /*e660*/  @P1 VIADD R8, R16, 0xffffffff ;  /* 0xffffffff10081836 */ /* 0x000fe40000000000 */
[----:B------:R-:W-:Y:S01]  /*e670*/  @P1 IMAD.MOV.U32 R33, RZ, RZ, 0x1 ;  /* 0x00000001ff211424 */ /* 0x000fe200078e00ff */
[----:B------:R-:W-:-:S04]  /*e680*/  @P1 MOV R10, 0x400 ;  /* 0x00000400000a1802 */ /* 0x000fc80000000f00 */
[----:B------:R-:W-:Y:S02]  /*e690*/  @P1 SHF.L.U32 R8, R33, R8, RZ ;  /* 0x0000000821081219 */ /* 0x000fe400000006ff */
[----:B--2---:R-:W-:Y:S02]  /*e6a0*/  @P1 LEA R6, R35, R10, 0x18 ;  /* 0x0000000a23061211 */ /* 0x004fe400078ec0ff */
[-C--:B------:R-:W-:Y:S01]  /*e6b0*/  @P1 LOP3.LUT R21, R21, R8.reuse, RZ, 0xfc, !PT ;  /* 0x0000000815151212 */ /* 0x080fe200078efcff */
[----:B------:R-:W2:Y:S01]  /*e6c0*/  LDG.E R10, desc[UR36][R2.64+0x14] ;  /* 0x00001424020a7981 */ /* 0x000ea2000c1e1900 */
[----:B0-----:R-:W-:-:S05]  /*e6d0*/  @P1 LOP3.LUT R31, R31, R8, RZ, 0xfc, !PT ;  /* 0x000000081f1f1212 */ /* 0x001fca00078efcff */
[----:B------:R-:W-:Y:S04]  /*e6e0*/  @P1 STS [R12], R31 ;  /* 0x0000001f0c001388 */ /* 0x000fe80000000800 */
[----:B------:R-:W-:Y:S04]  /*e6f0*/  @P1 STS [R6+0x28], R21 ;  /* 0x0000281506001388 */ /* 0x000fe80000000800 */
[----:B------:R-:W0:Y:S01]  /*e700*/  @P1 LDS R27, [R14] ;  /* 0x000000000e1b1984 */ /* 0x000e220000000800 */
[----:B---3--:R-:W-:-:S13]  /*e710*/  ISETP.GE.AND P0, PT, R18, 0x1, PT ;  /* 0x000000011200780c */ /* 0x008fda0003f06270 */
[----:B------:R-:W3:Y:S01]  /*e720*/  @P0 S2R R35, SR_CgaCtaId ;  /* 0x0000000000230919 */ /* 0x000ee20000008800 */
[----:B0-----:R-:W-:-:S05]  /*e730*/  @P1 LOP3.LUT R27, R27, R8, RZ, 0xfc, !PT ;  /* 0x000000081b1b1212 */ /* 0x001fca00078efcff */
[----:B------:R-:W-:Y:S04]  /*e740*/  @P1 STS [R14], R27 ;  /* 0x0000001b0e001388 */ /* 0x000fe80000000800 */
[----:B------:R-:W0:Y:S01]  /*e750*/  @P0 LDS R29, [R12] ;  /* 0x000000000c1d0984 */ /* 0x000e220000000800 */
[----:B------:R-:W-:Y:S02]  /*e760*/  @P0 VIADD R8, R18, 0xffffffff ;  /* 0xffffffff12080836 */ /* 0x000fe40000000000 */
[----:B------:R-:W-:Y:S01]  /*e770*/  @P0 IMAD.MOV.U32 R33, RZ, RZ, 0x1 ;  /* 0x00000001ff210424 */ /* 0x000fe200078e00ff */
[----:B------:R-:W-:-:S04]  /*e780*/  @P0 MOV R16, 0x400 ;  /* 0x0000040000100802 */ /* 0x000fc80000000f00 */
[----:B------:R-:W-:Y:S02]  /*e790*/  @P0 SHF.L.U32 R8, R33, R8, RZ ;  /* 0x0000000821080219 */ /* 0x000fe400000006ff */
[----:B---3--:R-:W-:Y:S02]  /*e7a0*/  @P0 LEA R6, R35, R16, 0x18 ;  /* 0x0000001023060211 */ /* 0x008fe400078ec0ff */
[-C--:B------:R-:W-:Y:S01]  /*e7b0*/  @P0 LOP3.LUT R19, R19, R8.reuse, RZ, 0xfc, !PT ;  /* 0x0000000813130212 */ /* 0x080fe200078efcff */
[----:B------:R-:W3:Y:S01]  /*e7c0*/  LDG.E R16, desc[UR36][R2.64+0x18] ;  /* 0x0000182402107981 */ /* 0x000ee2000c1e1900 */
[----:B0-----:R-:W-:-:S05]  /*e7d0*/  @P0 LOP3.LUT R29, R29, R8, RZ, 0xfc, !PT ;  /* 0x000000081d1d0212 */ /* 0x001fca00078efcff */
[----:B------:R-:W-:Y:S04]  /*e7e0*/  @P0 STS [R12], R29 ;  /* 0x0000001d0c000388 */ /* 0x000fe80000000800 */
[----:B------:R-:W-:Y:S04]  /*e7f0*/  @P0 STS [R6+0x2c], R19 ;  /* 0x00002c1306000388 */ /* 0x000fe80000000800 */
[----:B------:R-:W0:Y:S01]  /*e800*/  @P0 LDS R27, [R14] ;  /* 0x000000000e1b0984 */ /* 0x000e220000000800 */
[----:B----4-:R-:W-:-:S13]  /*e810*/  ISETP.GE.AND P1, PT, R20, 0x1, PT ;  /* 0x000000011400780c */ /* 0x010fda0003f26270 */
[----:B------:R-:W4:Y:S01]  /*e820*/  @P1 S2R R35, SR_CgaCtaId ;  /* 0x0000000000231919 */ /* 0x000f220000008800 */
[----:B0-----:R-:W-:-:S05]  /*e830*/  @P0 LOP3.LUT R27, R27, R8, RZ, 0xfc, !PT ;  /* 0x000000081b1b0212 */ /* 0x001fca00078efcff */
[----:B------:R-:W-:Y:S04]  /*e840*/  @P0 STS [R14], R27 ;  /* 0x0000001b0e000388 */ /* 0x000fe80000000800 */
[----:B------:R-:W0:Y:S01]  /*e850*/  @P1 LDS R31, [R12] ;  /* 0x000000000c1f1984 */ /* 0x000e220000000800 */
[----:B------:R-:W-:Y:S02]  /*e860*/  @P1 VIADD R8, R20, 0xffffffff ;  /* 0xffffffff14081836 */ /* 0x000fe40000000000 */
[----:B------:R-:W-:Y:S01]  /*e870*/  @P1 IMAD.MOV.U32 R33, RZ, RZ, 0x1 ;  /* 0x00000001ff211424 */ /* 0x000fe200078e00ff */
[----:B------:R-:W-:-:S04]  /*e880*/  @P1 MOV R18, 0x400 ;  /* 0x0000040000121802 */ /* 0x000fc80000000f00 */
[----:B------:R-:W-:Y:S02]  /*e890*/  @P1 SHF.L.U32 R8, R33, R8, RZ ;  /* 0x0000000821081219 */ /* 0x000fe400000006ff */
[----:B----4-:R-:W-:Y:S02]  /*e8a0*/  @P1 LEA R6, R35, R18, 0x18 ;  /* 0x0000001223061211 */ /* 0x010fe400078ec0ff */
[-C--:B------:R-:W-:Y:S01]  /*e8b0*/  @P1 LOP3.LUT R17, R17, R8.reuse, RZ, 0xfc, !PT ;  /* 0x0000000811111212 */ /* 0x080fe200078efcff */
[----:B------:R-:W4:Y:S01]  /*e8c0*/  LDG.E R18, desc[UR36][R2.64+0x1c] ;  /* 0x00001c2402127981 */ /* 0x000f22000c1e1900 */
[----:B0-----:R-:W-:-:S05]  /*e8d0*/  @P1 LOP3.LUT R31, R31, R8, RZ, 0xfc, !PT ;  /* 0x000000081f1f1212 */ /* 0x001fca00078efcff */
[----:B------:R-:W-:Y:S04]  /*e8e0*/  @P1 STS [R12], R31 ;  /* 0x0000001f0c001388 */ /* 0x000fe80000000800 */
[----:B------:R-:W-:Y:S04]  /*e8f0*/  @P1 STS [R6+0x30], R17 ;  /* 0x0000301106001388 */ /* 0x000fe80000000800 */
[----:B------:R-:W0:Y:S01]  /*e900*/  @P1 LDS R27, [R14+0x4] ;  /* 0x000004000e1b1984 */ /* 0x000e220000000800 */
[----:B------:R-:W-:-:S13]  /*e910*/  ISETP.GE.AND P0, PT, R22, 0x1, PT ;  /* 0x000000011600780c */ /* 0x000fda0003f06270 */
[----:B------:R-:W5:Y:S01]  /*e920*/  @P0 S2R R35, SR_CgaCtaId ;  /* 0x0000000000230919 */ /* 0x000f620000008800 */
[----:B0-----:R-:W-:-:S05]  /*e930*/  @P1 LOP3.LUT R27, R27, R8, RZ, 0xfc, !PT ;  /* 0x000000081b1b1212 */ /* 0x001fca00078efcff */
[----:B------:R-:W-:Y:S04]  /*e940*/  @P1 STS [R14+0x4], R27 ;  /* 0x0000041b0e001388 */ /* 0x000fe80000000800 */
[----:B------:R-:W0:Y:S01]  /*e950*/  @P0 LDS R29, [R12] ;  /* 0x000000000c1d0984 */ /* 0x000e220000000800 */
[----:B------:R-:W-:Y:S02]  /*e960*/  @P0 VIADD R8, R22, 0xffffffff ;  /* 0xffffffff16080836 */ /* 0x000fe40000000000 */
[----:B------:R-:W-:Y:S01]  /*e970*/  @P0 IMAD.MOV.U32 R33, RZ, RZ, 0x1 ;  /* 0x00000001ff210424 */ /* 0x000fe200078e00ff */
[----:B------:R-:W-:-:S04]  /*e980*/  @P0 MOV R20, 0x400 ;  /* 0x0000040000140802 */ /* 0x000fc80000000f00 */
[----:B------:R-:W-:Y:S02]  /*e990*/  @P0 SHF.L.U32 R8, R33, R8, RZ ;  /* 0x0000000821080219 */ /* 0x000fe400000006ff */
[----:B-----5:R-:W-:Y:S02]  /*e9a0*/  @P0 LEA R6, R35, R20, 0x18 ;  /* 0x0000001423060211 */ /* 0x020fe400078ec0ff */
[-C--:B------:R-:W-:Y:S01]  /*e9b0*/  @P0 LOP3.LUT R15, R15, R8.reuse, RZ, 0xfc, !PT ;  /* 0x000000080f0f0212 */ /* 0x080fe200078efcff */
[----:B------:R5:W4:Y:S01]  /*e9c0*/  LDG.E R20, desc[UR36][R2.64+0x20] ;  /* 0x0000202402147981 */ /* 0x000b22000c1e1900 */
[----:B0-----:R-:W-:-:S05]  /*e9d0*/  @P0 LOP3.LUT R29, R29, R8, RZ, 0xfc, !PT ;  /* 0x000000081d1d0212 */ /* 0x001fca00078efcff */
[----:B------:R-:W-:Y:S04]  /*e9e0*/  @P0 STS [R12], R29 ;  /* 0x0000001d0c000388 */ /* 0x000fe80000000800 */
[----:B------:R-:W-:Y:S04]  /*e9f0*/  @P0 STS [R6+0x34], R15 ;  /* 0x0000340f06000388 */ /* 0x000fe80000000800 */
[----:B------:R-:W0:Y:S01]  /*ea00*/  @P0 LDS R27, [R14+0x4] ;  /* 0x000004000e1b0984 */ /* 0x000e220000000800 */
[----:B--2---:R-:W-:-:S13]  /*ea10*/  ISETP.GE.AND P1, PT, R10, 0x1, PT ;  /* 0x000000010a00780c */ /* 0x004fda0003f26270 */
[----:B------:R-:W2:Y:S01]  /*ea20*/  @P1 S2R R35, SR_CgaCtaId ;  /* 0x0000000000231919 */ /* 0x000ea20000008800 */
[----:B0-----:R-:W-:-:S05]  /*ea30*/  @P0 LOP3.LUT R27, R27, R8, RZ, 0xfc, !PT ;  /* 0x000000081b1b0212 */ /* 0x001fca00078efcff */
[----:B------:R-:W-:Y:S04]  /*ea40*/  @P0 STS [R14+0x4], R27 ;  /* 0x0000041b0e000388 */ /* 0x000fe80000000800 */
[----:B------:R-:W0:Y:S01]  /*ea50*/  @P1 LDS R31, [R12] ;  /* 0x000000000c1f1984 */ /* 0x000e220000000800 */
[----:B------:R-:W-:Y:S02]  /*ea60*/  @P1 VIADD R8, R10, 0xffffffff ;  /* 0xffffffff0a081836 */ /* 0x000fe40000000000 */
[----:B------:R-:W-:Y:S01]  /*ea70*/  @P1 IMAD.MOV.U32 R33, RZ, RZ, 0x1 ;  /* 0x00000001ff211424 */ /* 0x000fe200078e00ff */
[----:B------:R-:W-:-:S04]  /*ea80*/  @P1 MOV R10, 0x400 ;  /* 0x00000400000a1802 */ /* 0x000fc80000000f00 */
[----:B------:R-:W-:Y:S02]  /*ea90*/  @P1 SHF.L.U32 R8, R33, R8, RZ ;  /* 0x0000000821081219 */ /* 0x000fe400000006ff */
[----:B--2---:R-:W-:Y:S02]  /*eaa0*/  @P1 LEA R6, R35, R10, 0x18 ;  /* 0x0000000a23061211 */ /* 0x004fe400078ec0ff */
[-C--:B------:R-:W-:Y:S02]  /*eab0*/  @P1 LOP3.LUT R13, R13, R8.reuse, RZ, 0xfc, !PT ;  /* 0x000000080d0d1212 */ /* 0x080fe400078efcff */
[----:B0-----:R-:W-:-:S05]  /*eac0*/  @P1 LOP3.LUT R31, R31, R8, RZ, 0xfc, !PT ;  /* 0x000000081f1f1212 */ /* 0x001fca00078efcff */
[----:B------:R-:W-:Y:S04]  /*ead0*/  @P1 STS [R12], R31 ;  /* 0x0000001f0c001388 */ /* 0x000fe80000000800 */
[----:B------:R-:W-:Y:S04]  /*eae0*/  @P1 STS [R6+0x38], R13 ;  /* 0x0000380d06001388 */ /* 0x000fe80000000800 */
[----:B-----5:R-:W0:Y:S01]  /*eaf0*/  @P1 LDS R3, [R14+0x4] ;  /* 0x000004000e031984 */ /* 0x020e220000000800 */
[----:B---3--:R-:W-:-:S13]  /*eb00*/  ISETP.GE.AND P0, PT, R16, 0x1, PT ;  /* 0x000000011000780c */ /* 0x008fda0003f06270 */
        /* <DEDUP_REMOVED lines=13> */
[----:B------:R-:W0:Y:S01]  /*ebe0*/  @P0 LDS R3, [R14+0x8] ;  /* 0x000008000e030984 */ /* 0x000e220000000800 */
[----:B----4-:R-:W-:-:S13]  /*ebf0*/  ISETP.GE.AND P1, PT, R18, 0x1, PT ;  /* 0x000000011200780c */ /* 0x010fda0003f26270 */
        /* <DEDUP_REMOVED lines=14> */
[----:B------:R-:W-:Y:S01]  /*ece0*/  ISETP.GE.AND P0, PT, R20, 0x1, PT ;  /* 0x000000011400780c */ /* 0x000fe20003f06270 */
[----:B------:R-:W-:Y:S01]  /*ecf0*/  VIADD R25, R25, 0x1 ;  /* 0x0000000119197836 */ /* 0x000fe20000000000 */
[----:B------:R-:W-:Y:S01]  /*ed00*/  BSSY.RECONVERGENT B1, `(.L_x_490) ;  /* 0x0000014000017945 */ /* 0x000fe20003800200 */
[----:B0-----:R-:W-:-:S05]  /*ed10*/  @P1 LOP3.LUT R3, R3, R2, RZ, 0xfc, !PT ;  /* 0x0000000203031212 */ /* 0x001fca00078efcff */
[----:B------:R0:W-:Y:S01]  /*ed20*/  @P1 STS [R14+0x8], R3 ;  /* 0x000008030e001388 */ /* 0x0001e20000000800 */
[----:B------:R-:W-:-:S04]  /*ed30*/  ISETP.NE.AND P1, PT, R25, 0x9, PT ;  /* 0x000000091900780c */ /* 0x000fc80003f25270 */
[----:B------:R-:W-:Y:S09]  /*ed40*/  @!P0 BRA `(.L_x_491) ;  /* 0x00000000003c8947 */ /* 0x000ff20003800000 */
[----:B0-----:R-:W0:Y:S01]  /*ed50*/  LDS R3, [R12] ;  /* 0x000000000c037984 */ /* 0x001e220000000800 */
[----:B------:R-:W2:Y:S01]  /*ed60*/  S2UR UR5, SR_CgaCtaId ;  /* 0x00000000000579c3 */ /* 0x000ea20000008800 */
[----:B------:R-:W-:Y:S01]  /*ed70*/  VIADD R2, R20, 0xffffffff ;  /* 0xffffffff14027836 */ /* 0x000fe20000000000 */
[----:B------:R-:W-:Y:S01]  /*ed80*/  UMOV UR4, 0x400 ;  /* 0x0000040000047882 */ /* 0x000fe20000000000 */
[----:B------:R-:W-:-:S05]  /*ed90*/  IMAD.MOV.U32 R27, RZ, RZ, 0x1 ;  /* 0x00000001ff1b7424 */ /* 0x000fca00078e00ff */
[----:B------:R-:W-:-:S04]  /*eda0*/  SHF.L.U32 R2, R27, R2, RZ ;  /* 0x000000021b027219 */ /* 0x000fc800000006ff */
[----:B------:R-:W-:Y:S01]  /*edb0*/  LOP3.LUT R7, R7, R2, RZ, 0xfc, !PT ;  /* 0x0000000207077212 */ /* 0x000fe200078efcff */
[----:B--2---:R-:W-:-:S06]  /*edc0*/  ULEA UR4, UR5, UR4, 0x18 ;  /* 0x0000000405047291 */ /* 0x004fcc000f8ec0ff */
[----:B------:R-:W-:Y:S01]  /*edd0*/  IMAD.U32 R6, RZ, RZ, UR4 ;  /* 0x00000004ff067e24 */ /* 0x000fe2000f8e00ff */
[----:B0-----:R-:W-:-:S05]  /*ede0*/  LOP3.LUT R3, R3, R2, RZ, 0xfc, !PT ;  /* 0x0000000203037212 */ /* 0x001fca00078efcff */
[----:B------:R-:W-:Y:S04]  /*edf0*/  STS [R12], R3 ;  /* 0x000000030c007388 */ /* 0x000fe80000000800 */
[----:B------:R-:W-:Y:S04]  /*ee00*/  STS [R6+0x44], R7 ;  /* 0x0000440706007388 */ /* 0x000fe80000000800 */
[----:B------:R-:W0:Y:S02]  /*ee10*/  LDS R27, [R14+0x8] ;  /* 0x000008000e1b7984 */ /* 0x000e240000000800 */
[----:B0-----:R-:W-:-:S05]  /*ee20*/  LOP3.LUT R27, R27, R2, RZ, 0xfc, !PT ;  /* 0x000000021b1b7212 */ /* 0x001fca00078efcff */
[----:B------:R2:W-:Y:S02]  /*ee30*/  STS [R14+0x8], R27 ;  /* 0x0000081b0e007388 */ /* 0x0005e40000000800 */
.L_x_491:
[----:B------:R-:W-:Y:S05]  /*ee40*/  BSYNC.RECONVERGENT B1 ;  /* 0x0000000000017941 */ /* 0x000fea0003800200 */
.L_x_490:
[----:B------:R-:W-:Y:S05]  /*ee50*/  @P1 BRA `(.L_x_492) ;  /* 0xfffffff4008c1947 */ /* 0x000fea000383ffff */
[----:B------:R-:W-:Y:S05]  /*ee60*/  BSYNC.RECONVERGENT B0 ;  /* 0x0000000000007941 */ /* 0x000fea0003800200 */
.L_x_489:
[----:B------:R-:W3:Y:S01]  /*ee70*/  S2UR UR5, SR_CgaCtaId ;  /* 0x00000000000579c3 */ /* 0x000ee20000008800 */
[----:B------:R-:W-:Y:S01]  /*ee80*/  UMOV UR4, 0x400 ;  /* 0x0000040000047882 */ /* 0x000fe20000000000 */
[----:B------:R-:W-:Y:S01]  /*ee90*/  IMAD.MOV.U32 R0, RZ, RZ, -0x1 ;  /* 0xffffffffff007424 */ /* 0x000fe200078e00ff */
[----:B---3--:R-:W-:-:S09]  /*eea0*/  ULEA UR4, UR5, UR4, 0x18 ;  /* 0x0000000405047291 */ /* 0x008fd2000f8ec0ff */
[----:B------:R3:W-:Y:S03]  /*eeb0*/  STS [UR4+0x438], R0 ;  /* 0x00043800ff007988 */ /* 0x0007e60008000804 */
.L_x_488:
[----:B0-----:R-:W5:Y:S04]  /*eec0*/  LDL.LU R6, [R1+0x158] ;  /* 0x0001580001067983 */ /* 0x001f680000300800 */
[----:B------:R-:W2:Y:S01]  /*eed0*/  LDL.LU R2, [R1+0x15c] ;  /* 0x00015c0001027983 */ /* 0x000ea20000300800 */
[----:B------:R-:W0:Y:S01]  /*eee0*/  S2R R3, SR_TID.X ;  /* 0x0000000000037919 */ /* 0x000e220000002100 */
[----:B------:R-:W1:Y:S08]  /*eef0*/  S2UR UR4, SR_CTAID.X ;  /* 0x00000000000479c3 */ /* 0x000e700000002500 */
[----:B---3--:R-:W1:Y:S01]  /*ef00*/  LDC R0, c[0x0][0x360] ;  /* 0x0000d800ff007b82 */ /* 0x008e620000000800 */
[----:B0-----:R-:W-:Y:S01]  /*ef10*/  ISETP.NE.AND P0, PT, R3, RZ, PT ;  /* 0x000000ff0300720c */ /* 0x001fe20003f05270 */
[----:B-1----:R-:W-:Y:S01]  /*ef20*/  IMAD R0, R0, UR4, R3 ;  /* 0x0000000400007c24 */ /* 0x002fe2000f8e0203 */
[----:B------:R-:W-:Y:S05]  /*ef30*/  WARPSYNC.ALL ;  /* 0x0000000000007948 */ /* 0x000fea0003800000 */
[----:B------:R-:W-:Y:S04]  /*ef40*/  BSSY.RECONVERGENT B11, `(.L_x_493) ;  /* 0x00002220000b7945 */ /* 0x000fe80003800200 */
[----:B------:R-:W0:Y:S05]  /*ef50*/  BMOV.32.CLEAR R31, B11 ;  /* 0x000000000b1f7355 */ /* 0x000e2a0000100000 */
[----:B------:R-:W-:Y:S01]  /*ef60*/  BAR.SYNC.DEFER_BLOCKING 0x0 ;  /* 0x0000000000007b1d */ /* 0x000fe20000010000 */
[----:B-----5:R-:W-:-:S05]  /*ef70*/  IADD3 R6, P1, PT, R6, 0x50, RZ ;  /* 0x0000005006067810 */ /* 0x020fca0007f3e0ff */
[----:B--2---:R-:W-:Y:S01]  /*ef80*/  IMAD.X R7, RZ, RZ, R2, P1 ;  /* 0x000000ffff077224 */ /* 0x004fe200008e0602 */
[----:B0-----:R-:W-:Y:S07]  /*ef90*/  @P0 BRA `(.L_x_494) ;  /* 0x0000000c00c40947 */ /* 0x001fee0003800000 */
[----:B------:R-:W0:Y:S01]  /*efa0*/  S2R R3, SR_CgaCtaId ;  /* 0x0000000000037919 */ /* 0x000e220000008800 */
[----:B------:R-:W-:Y:S01]  /*efb0*/  MOV R2, 0x400 ;  /* 0x0000040000027802 */ /* 0x000fe20000000f00 */
[----:B------:R-:W-:Y:S01]  /*efc0*/  BSSY.RELIABLE B0, `(.L_x_495) ;  /* 0x00000de000007945 */ /* 0x000fe20003800100 */
[----:B------:R-:W-:Y:S02]  /*efd0*/  IMAD.MOV.U32 R18, RZ, RZ, 0xa ;  /* 0x0000000aff127424 */ /* 0x000fe400078e00ff */
[----:B------:R-:W-:Y:S02]  /*efe0*/  IMAD.MOV.U32 R19, RZ, RZ, -0x1 ;  /* 0xffffffffff137424 */ /* 0x000fe400078e00ff */
[----:B------:R-:W-:Y:S02]  /*eff0*/  IMAD.MOV.U32 R20, RZ, RZ, RZ ;  /* 0x000000ffff147224 */ /* 0x000fe400078e00ff */
[----:B------:R-:W-:Y:S01]  /*f000*/  IMAD.MOV.U32 R22, RZ, RZ, -0x1 ;  /* 0xffffffffff167424 */ /* 0x000fe200078e00ff */
[----:B0-----:R-:W-:Y:S01]  /*f010*/  LEA R27, R3, R2, 0x18 ;  /* 0x00000002031b7211 */ /* 0x001fe200078ec0ff */
[----:B------:R-:W-:-:S04]  /*f020*/  VIADD R2, R2, 0x48 ;  /* 0x0000004802027836 */ /* 0x000fc80000000000 */
[----:B------:R0:W1:Y:S01]  /*f030*/  LDS.128 R12, [R27+0x20] ;  /* 0x000020001b0c7984 */ /* 0x0000620000000c00 */
[----:B------:R-:W-:-:S03]  /*f040*/  LEA R29, R3, R2, 0x18 ;  /* 0x00000002031d7211 */ /* 0x000fc600078ec0ff */
[----:B------:R0:W2:Y:S04]  /*f050*/  LDS.64 R16, [R27+0x40] ;  /* 0x000040001b107984 */ /* 0x0000a80000000a00 */
[----:B------:R0:W3:Y:S02]  /*f060*/  LDS.128 R8, [R27+0x30] ;  /* 0x000030001b087984 */ /* 0x0000e40000000c00 */
.L_x_515:
[----:B------:R-:W-:-:S04]  /*f070*/  IMAD R3, R20, 0x9, RZ ;  /* 0x0000000914037824 */ /* 0x000fc800078e02ff */
[----:B------:R-:W-:-:S05]  /*f080*/  IMAD.WIDE.U32 R2, R3, 0x4, R4 ;  /* 0x0000000403027825 */ /* 0x000fca00078e0004 */
[----:B------:R-:W5:Y:S01]  /*f090*/  LDG.E R21, desc[UR36][R2.64] ;  /* 0x0000002402157981 */ /* 0x000f62000c1e1900 */
[C---:B-1----:R-:W-:Y:S01]  /*f0a0*/  IMAD.HI.U32 R12, R20.reuse, -0x55555555, RZ ;  /* 0xaaaaaaab140c7827 */ /* 0x042fe200078e00ff */
[----:B------:R-:W-:Y:S03]  /*f0b0*/  BSSY.RELIABLE B8, `(.L_x_496) ;  /* 0x0000017000087945 */ /* 0x000fe60003800100 */
[----:B------:R-:W-:Y:S01]  /*f0c0*/  IMAD R23, R20, 0x4, R27 ;  /* 0x0000000414177824 */ /* 0x000fe200078e021b */
[----:B------:R-:W-:-:S05]  /*f0d0*/  SHF.R.U32.HI R12, RZ, 0x1, R12 ;  /* 0x00000001ff0c7819 */ /* 0x000fca000001160c */
[----:B------:R-:W-:Y:S01]  /*f0e0*/  IMAD R24, R12, 0xc, R29 ;  /* 0x0000000c0c187824 */ /* 0x000fe200078e021d */
[----:B-----5:R-:W-:-:S13]  /*f0f0*/  ISETP.NE.AND P0, PT, R21, RZ, PT ;  /* 0x000000ff1500720c */ /* 0x020fda0003f05270 */
[----:B------:R-:W-:Y:S05]  /*f100*/  @P0 BRA `(.L_x_497) ;  /* 0x0000000000440947 */ /* 0x000fea0003800000 */
[----:B------:R-:W-:Y:S04]  /*f110*/  LDS R12, [R23] ;  /* 0x00000000170c7984 */ /* 0x000fe80000000800 */
[----:B------:R-:W1:Y:S02]  /*f120*/  LDS R21, [R24] ;  /* 0x0000000018157984 */ /* 0x000e640000000800 */
[----:B-1----:R-:W-:-:S04]  /*f130*/  LOP3.LUT R12, R21, R13, R12, 0xfe, !PT ;  /* 0x0000000d150c7212 */ /* 0x002fc800078efe0c */
[----:B------:R-:W-:-:S04]  /*f140*/  LOP3.LUT R12, R12, 0x1ff, RZ, 0xc0, !PT ;  /* 0x000001ff0c0c7812 */ /* 0x000fc800078ec0ff */
[C---:B------:R-:W-:Y:S02]  /*f150*/  LOP3.LUT R21, R12.reuse, 0x1ff, RZ, 0x3c, !PT ;  /* 0x000001ff0c157812 */ /* 0x040fe400078e3cff */
[----:B------:R-:W-:-:S04]  /*f160*/  ISETP.NE.AND P0, PT, R12, 0x1ff, PT ;  /* 0x000001ff0c00780c */ /* 0x000fc80003f05270 */
[----:B------:R-:W1:Y:S02]  /*f170*/  POPC R21, R21 ;  /* 0x0000001500157309 */ /* 0x000e640000000000 */
[----:B-1----:R-:W-:-:S04]  /*f180*/  SEL R25, R21, 0xa, P0 ;  /* 0x0000000a15197807 */ /* 0x002fc80000000000 */
[----:B------:R-:W-:-:S13]  /*f190*/  ISETP.GE.AND P0, PT, R25, R18, PT ;  /* 0x000000121900720c */ /* 0x000fda0003f06270 */
[----:B------:R-:W-:Y:S05]  /*f1a0*/  @P0 BRA `(.L_x_497) ;  /* 0x00000000001c0947 */ /* 0x000fea0003800000 */
[----:B------:R-:W-:Y:S01]  /*f1b0*/  ISETP.NE.AND P0, PT, R25, 0x1, PT ;  /* 0x000000011900780c */ /* 0x000fe20003f05270 */
[----:B------:R-:W-:-:S12]  /*f1c0*/  IMAD.MOV.U32 R19, RZ, RZ, RZ ;  /* 0x000000ffff137224 */ /* 0x000fd800078e00ff */
[----:B------:R-:W-:Y:S05]  /*f1d0*/  @!P0 BREAK.RELIABLE B8 ;  /* 0x0000000000088942 */ /* 0x000fea0003800100 */
[----:B------:R-:W-:Y:S05]  /*f1e0*/  @!P0 BREAK.RELIABLE B0 ;  /* 0x0000000000008942 */ /* 0x000fea0003800100 */
[----:B------:R-:W-:Y:S05]  /*f1f0*/  @!P0 BRA `(.L_x_498) ;  /* 0x0000000800f08947 */ /* 0x000fea0003800000 */
[----:B------:R-:W-:Y:S02]  /*f200*/  IMAD.MOV.U32 R18, RZ, RZ, R25 ;  /* 0x000000ffff127224 */ /* 0x000fe400078e0019 */
[----:B------:R-:W-:-:S07]  /*f210*/  IMAD.MOV.U32 R22, RZ, RZ, R20 ;  /* 0x000000ffff167224 */ /* 0x000fce00078e0014 */
.L_x_497:
[----:B------:R-:W-:Y:S05]  /*f220*/  BSYNC.RELIABLE B8 ;  /* 0x0000000000087941 */ /* 0x000fea0003800100 */
.L_x_496:
[----:B------:R-:W5:Y:S01]  /*f230*/  LDG.E R12, desc[UR36][R2.64+0x4] ;  /* 0x00000424020c7981 */ /* 0x000f62000c1e1900 */
[----:B------:R-:W-:Y:S01]  /*f240*/  BSSY.RELIABLE B3, `(.L_x_499) ;  /* 0x0000014000037945 */ /* 0x000fe20003800100 */
        /* <DEDUP_REMOVED lines=13> */
[----:B------:R-:W-:-:S12]  /*f320*/  IMAD.MOV.U32 R19, RZ, RZ, 0x1 ;  /* 0x00000001ff137424 */ /* 0x000fd800078e00ff */
[----:B------:R-:W-:Y:S05]  /*f330*/  @!P0 BREAK.RELIABLE B3 ;  /* 0x0000000000038942 */ /* 0x000fea0003800100 */
[----:B------:R-:W-:Y:S05]  /*f340*/  @!P0 BREAK.RELIABLE B0 ;  /* 0x0000000000008942 */ /* 0x000fea0003800100 */
[----:B------:R-:W-:Y:S05]  /*f350*/  @!P0 BRA `(.L_x_498) ;  /* 0x0000000800988947 */ /* 0x000fea0003800000 */
[----:B------:R-:W-:Y:S02]  /*f360*/  IMAD.MOV.U32 R18, RZ, RZ, R25 ;  /* 0x000000ffff127224 */ /* 0x000fe400078e0019 */
[----:B------:R-:W-:-:S07]  /*f370*/  IMAD.MOV.U32 R22, RZ, RZ, R20 ;  /* 0x000000ffff167224 */ /* 0x000fce00078e0014 */
.L_x_500:
[----:B------:R-:W-:Y:S05]  /*f380*/  BSYNC.RELIABLE B3 ;  /* 0x0000000000037941 */ /* 0x000fea0003800100 */
.L_x_499:
        /* <DEDUP_REMOVED lines=21> */
.L_x_502:
[----:B------:R-:W-:Y:S05]  /*f4e0*/  BSYNC.RELIABLE B7 ;  /* 0x0000000000077941 */ /* 0x000fea0003800100 */
.L_x_501:
[----:B------:R-:W5:Y:S01]  /*f4f0*/  LDG.E R12, desc[UR36][R2.64+0xc] ;  /* 0x00000c24020c7981 */ /* 0x000f62000c1e1900 */
[----:B------:R-:W-:Y:S01]  /*f500*/  BSSY.RELIABLE B2, `(.L_x_503) ;  /* 0x0000014000027945 */ /* 0x000fe20003800100 */
[----:B-----5:R-:W-:-:S13]  /*f510*/  ISETP.NE.AND P0, PT, R12, RZ, PT ;  /* 0x000000ff0c00720c */ /* 0x020fda0003f05270 */
[----:B------:R-:W-:Y:S05]  /*f520*/  @P0 BRA `(.L_x_504) ;  /* 0x0000000000440947 */ /* 0x000fea0003800000 */
[----:B------:R-:W-:Y:S04]  /*f530*/  LDS R12, [R23] ;  /* 0x00000000170c7984 */ /* 0x000fe80000000800 */
[----:B------:R-:W3:Y:S02]  /*f540*/  LDS R21, [R24+0x4] ;  /* 0x0000040018157984 */ /* 0x000ee40000000800 */
[----:B---3--:R-:W-:-:S04]  /*f550*/  LOP3.LUT R21, R21, R8, R12, 0xfe, !PT ;  /* 0x0000000815157212 */ /* 0x008fc800078efe0c */
        /* <DEDUP_REMOVED lines=14> */
.L_x_504:
[----:B------:R-:W-:Y:S05]  /*f640*/  BSYNC.RELIABLE B2 ;  /* 0x0000000000027941 */ /* 0x000fea0003800100 */
.L_x_503:
        /* <DEDUP_REMOVED lines=21> */
.L_x_506:
[----:B------:R-:W-:Y:S05]  /*f7a0*/  BSYNC.RELIABLE B5 ;  /* 0x0000000000057941 */ /* 0x000fea0003800100 */
.L_x_505:
        /* <DEDUP_REMOVED lines=21> */
.L_x_508:
[----:B------:R-:W-:Y:S05]  /*f900*/  BSYNC.RELIABLE B1 ;  /* 0x0000000000017941 */ /* 0x000fea0003800100 */
.L_x_507:
        /* <DEDUP_REMOVED lines=21> */
.L_x_510:
[----:B------:R-:W-:Y:S05]  /*fa60*/  BSYNC.RELIABLE B4 ;  /* 0x0000000000047941 */ /* 0x000fea0003800100 */
.L_x_509:
[----:B------:R-:W5:Y:S01]  /*fa70*/  LDG.E R12, desc[UR36][R2.64+0x1c] ;  /* 0x00001c24020c7981 */ /* 0x000f62000c1e1900 */
[----:B------:R-:W-:Y:S01]  /*fa80*/  BSSY.RELIABLE B10, `(.L_x_511) ;  /* 0x00000140000a7945 */ /* 0x000fe20003800100 */
[----:B-----5:R-:W-:-:S13]  /*fa90*/  ISETP.NE.AND P0, PT, R12, RZ, PT ;  /* 0x000000ff0c00720c */ /* 0x020fda0003f05270 */
[----:B------:R-:W-:Y:S05]  /*faa0*/  @P0 BRA `(.L_x_512) ;  /* 0x0000000000440947 */ /* 0x000fea0003800000 */
[----:B------:R-:W-:Y:S04]  /*fab0*/  LDS R21, [R23] ;  /* 0x0000000017157984 */ /* 0x000fe80000000800 */
[----:B------:R-:W2:Y:S02]  /*fac0*/  LDS R12, [R24+0x8] ;  /* 0x00000800180c7984 */ /* 0x000ea40000000800 */
[----:B--2---:R-:W-:-:S04]  /*fad0*/  LOP3.LUT R12, R12, R16, R21, 0xfe, !PT ;  /* 0x000000100c0c7212 */ /* 0x004fc800078efe15 */
        /* <DEDUP_REMOVED lines=14> */
.L_x_512:
[----:B------:R-:W-:Y:S05]  /*fbc0*/  BSYNC.RELIABLE B10 ;  /* 0x00000000000a7941 */ /* 0x000fea0003800100 */
.L_x_511:
        /* <DEDUP_REMOVED lines=21> */
.L_x_514:
[----:B------:R-:W-:Y:S05]  /*fd20*/  BSYNC.RELIABLE B9 ;  /* 0x0000000000097941 */ /* 0x000fea0003800100 */
.L_x_513:
[----:B------:R-:W-:-:S05]  /*fd30*/  VIADD R20, R20, 0x1 ;  /* 0x0000000114147836 */ /* 0x000fca0000000000 */
[----:B------:R-:W-:-:S13]  /*fd40*/  ISETP.NE.AND P0, PT, R20, 0x9, PT ;  /* 0x000000091400780c */ /* 0x000fda0003f05270 */
[----:B------:R-:W-:Y:S05]  /*fd50*/  @P0 BRA `(.L_x_515) ;  /* 0xfffffff000c40947 */ /* 0x000fea000383ffff */
[----:B------:R-:W-:-:S04]  /*fd60*/  LOP3.LUT R2, R22, R19, RZ, 0xc0, !PT ;  /* 0x0000001316027212 */ /* 0x000fc800078ec0ff */
[----:B------:R-:W-:-:S13]  /*fd70*/  ISETP.NE.AND P0, PT, R2, -0x1, PT ;  /* 0xffffffff0200780c */ /* 0x000fda0003f05270 */
[----:B------:R-:W-:Y:S05]  /*fd80*/  @!P0 BREAK.RELIABLE B0 ;  /* 0x0000000000008942 */ /* 0x000fea0003800100 */
[----:B------:R-:W-:Y:S05]  /*fd90*/  @!P0 BRA `(.L_x_516) ;  /* 0x0000001000ec8947 */ /* 0x000fea0003800000 */
[----:B------:R-:W-:Y:S05]  /*fda0*/  BSYNC.RELIABLE B0 ;  /* 0x0000000000007941 */ /* 0x000fea0003800100 */
.L_x_495:
[----:B------:R-:W-:-:S07]  /*fdb0*/  IMAD.MOV.U32 R20, RZ, RZ, R22 ;  /* 0x000000ffff147224 */ /* 0x000fce00078e0016 */
.L_x_498:
[----:B------:R-:W-:-:S04]  /*fdc0*/  IMAD R3, R20, 0x9, R19 ;  /* 0x0000000914037824 */ /* 0x000fc800078e0213 */
[----:B------:R-:W-:-:S06]  /*fdd0*/  IMAD.WIDE R2, R3, 0x4, R4 ;  /* 0x0000000403027825 */ /* 0x000fcc00078e0204 */
[----:B------:R-:W5:Y:S01]  /*fde0*/  LDG.E R2, desc[UR36][R2.64] ;  /* 0x0000002402027981 */ /* 0x000f62000c1e1900 */
[----:B---3--:R-:W-:Y:S01]  /*fdf0*/  MOV R9, 0x400 ;  /* 0x0000040000097802 */ /* 0x008fe20000000f00 */
[----:B------:R-:W1:Y:S03]  /*fe00*/  S2R R10, SR_CgaCtaId ;  /* 0x00000000000a7919 */ /* 0x000e660000008800 */
[----:B-1----:R-:W-:Y:S01]  /*fe10*/  LEA R12, R10, R9, 0x18 ;  /* 0x000000090a0c7211 */ /* 0x002fe200078ec0ff */
[----:B------:R-:W-:-:S04]  /*fe20*/  VIADD R9, R9, 0x6c ;  /* 0x0000006c09097836 */ /* 0x000fc80000000000 */
[----:B------:R-:W1:Y:S01]  /*fe30*/  LDS R8, [R12+0x438] ;  /* 0x000438000c087984 */ /* 0x000e620000000800 */
[----:B------:R-:W-:Y:S01]  /*fe40*/  LEA R11, R10, R9, 0x18 ;  /* 0x000000090a0b7211 */ /* 0x000fe200078ec0ff */
[----:B-1----:R-:W-:-:S04]  /*fe50*/  VIADD R9, R8, 0x1 ;  /* 0x0000000108097836 */ /* 0x002fc80000000000 */
[----:B------:R-:W-:Y:S01]  /*fe60*/  IMAD R11, R8, 0xc, R11 ;  /* 0x0000000c080b7824 */ /* 0x000fe200078e020b */
[----:B------:R1:W-:Y:S04]  /*fe70*/  STS [R12+0x438], R9 ;  /* 0x000438090c007388 */ /* 0x0003e80000000800 */
[----:B------:R1:W-:Y:S04]  /*fe80*/  STS [R11+0xc], R20 ;  /* 0x00000c140b007388 */ /* 0x0003e80000000800 */
[----:B------:R1:W-:Y:S04]  /*fe90*/  STS [R11+0x10], R19 ;  /* 0x000010130b007388 */ /* 0x0003e80000000800 */
[----:B-----5:R1:W-:Y:S02]  /*fea0*/  STS [R11+0x14], R2 ;  /* 0x000014020b007388 */ /* 0x0203e40000000800 */
.L_x_494:
[----:B------:R-:W-:Y:S05]  /*feb0*/  WARPSYNC.ALL ;  /* 0x0000000000007948 */ /* 0x000fea0003800000 */
[----:B-1----:R-:W1:Y:S01]  /*fec0*/  S2R R9, SR_CgaCtaId ;  /* 0x0000000000097919 */ /* 0x002e620000008800 */
[----:B------:R-:W-:Y:S01]  /*fed0*/  MOV R3, 0x400 ;  /* 0x0000040000037802 */ /* 0x000fe20000000f00 */
[----:B------:R-:W-:Y:S04]  /*fee0*/  BAR.SYNC.DEFER_BLOCKING 0x0 ;  /* 0x0000000000007b1d */ /* 0x000fe80000010000 */
[----:B------:R-:W-:-:S02]  /*fef0*/  VIADD R8, R3, 0x6c ;  /* 0x0000006c03087836 */ /* 0x000fc40000000000 */
[C---:B------:R-:W-:Y:S02]  /*ff00*/  VIADD R2, R3.reuse, 0x24 ;  /* 0x0000002403027836 */ /* 0x040fe40000000000 */
[----:B------:R-:W-:Y:S01]  /*ff10*/  VIADD R10, R3, 0x48 ;  /* 0x00000048030a7836 */ /* 0x000fe20000000000 */
[C---:B-1----:R-:W-:Y:S02]  /*ff20*/  LEA R30, R9.reuse, R8, 0x18 ;  /* 0x00000008091e7211 */ /* 0x042fe400078ec0ff */
[C---:B--2---:R-:W-:Y:S02]  /*ff30*/  LEA R16, R9.reuse, R2, 0x18 ;  /* 0x0000000209107211 */ /* 0x044fe400078ec0ff */
[----:B------:R-:W-:-:S07]  /*ff40*/  LEA R33, R9, R10, 0x18 ;  /* 0x0000000a09217211 */ /* 0x000fce00078ec0ff */
.L_x_534:
[----:B------:R-:W1:Y:S01]  /*ff50*/  S2UR UR5, SR_CgaCtaId ;  /* 0x00000000000579c3 */ /* 0x000e620000008800 */
[----:B------:R-:W-:Y:S01]  /*ff60*/  UMOV UR4, 0x400 ;  /* 0x0000040000047882 */ /* 0x000fe20000000000 */
[----:B--2---:R-:W2:Y:S01]  /*ff70*/  S2R R8, SR_TID.X ;  /* 0x0000000000087919 */ /* 0x004ea20000002100 */
[----:B-1----:R-:W-:-:S06]  /*ff80*/  ULEA UR4, UR5, UR4, 0x18 ;  /* 0x0000000405047291 */ /* 0x002fcc000f8ec0ff */
[----:B------:R-:W-:Y:S01]  /*ff90*/  IMAD.U32 R10, RZ, RZ, UR4 ;  /* 0x00000004ff0a7e24 */ /* 0x000fe2000f8e00ff */
[----:B--2---:R-:W-:-:S04]  /*ffa0*/  ISETP.EQ.AND P1, PT, R8, RZ, PT ;  /* 0x000000ff0800720c */ /* 0x004fc80003f22270 */
[----:B------:R-:W1:Y:S02]  /*ffb0*/  LDS R2, [R10+0x438] ;  /* 0x000438000a027984 */ /* 0x000e640000000800 */
[----:B-1----:R-:W-:-:S04]  /*ffc0*/  ISETP.GT.AND P0, PT, R2, -0x1, PT ;  /* 0xffffffff0200780c */ /* 0x002fc80003f04270 */
[----:B------:R-:W-:-:S13]  /*ffd0*/  ISETP.NE.OR P0, PT, R8, RZ, P0 ;  /* 0x000000ff0800720c */ /* 0x000fda0000705670 */
[----:B------:R-:W-:-:S05]  /*ffe0*/  @!P0 IMAD.MOV.U32 R3, RZ, RZ, -0x3e7 ;  /* 0xfffffc19ff038424 */ /* 0x000fca00078e00ff */
[----:B------:R-:W-:Y:S01]  /*fff0*/  @!P0 STS [R10+0x6c], R3 ;  /* 0x00006c030a008388 */ /* 0x000fe20000000800 */
[----:B------:R-:W-:Y:S06]  /*10000*/  BAR.SYNC.DEFER_BLOCKING 0x0 ;  /* 0x0000000000007b1d */ /* 0x000fec0000010000 */
[----:B------:R-:W1:Y:S02]  /*10010*/  LDS R2, [R10+0x6c] ;  /* 0x00006c000a027984 */ /* 0x000e640000000800 */
[----:B-1----:R-:W-:-:S13]  /*10020*/  ISETP.NE.AND P0, PT, R2, -0x3e7, PT ;  /* 0xfffffc190200780c */ /* 0x002fda0003f05270 */
[----:B0--3--:R-:W-:Y:S05]  /*10030*/  @!P0 BRA P1, `(.L_x_517) ;  /* 0x0000001000748947 */ /* 0x009fea0000800000 */
[----:B------:R-:W-:-:S13]  /*10040*/  ISETP.NE.AND P0, PT, R8, RZ, PT ;  /* 0x000000ff0800720c */ /* 0x000fda0003f05270 */
[----:B------:R-:W-:Y:S05]  /*10050*/  @P0 BRA `(.L_x_518) ;  /* 0x00000010001c0947 */ /* 0x000fea0003800000 */
[----:B------:R-:W1:Y:S01]  /*10060*/  LDS R17, [R10+0x438] ;  /* 0x000438000a117984 */ /* 0x000e620000000800 */
[----:B------:R-:W-:Y:S02]  /*10070*/  IMAD.MOV.U32 R14, RZ, RZ, 0x1 ;  /* 0x00000001ff0e7424 */ /* 0x000fe400078e00ff */
[----:B-1----:R-:W-:-:S05]  /*10080*/  IMAD R18, R17, 0xc, R30 ;  /* 0x0000000c11127824 */ /* 0x002fca00078e021e */
[----:B------:R-:W1:Y:S04]  /*10090*/  LDS R2, [R18] ;  /* 0x0000000012027984 */ /* 0x000e680000000800 */
[----:B------:R-:W2:Y:S04]  /*100a0*/  LDS R3, [R18+0x4] ;  /* 0x0000040012037984 */ /* 0x000ea80000000800 */
[----:B------:R-:W3:Y:S01]  /*100b0*/  LDS R13, [R18+0x8] ;  /* 0x00000800120d7984 */ /* 0x000ee20000000800 */
[----:B-1----:R-:W-:-:S04]  /*100c0*/  IMAD.HI R8, R2, 0x55555556, RZ ;  /* 0x5555555602087827 */ /* 0x002fc800078e02ff */
[----:B--2---:R-:W-:Y:S01]  /*100d0*/  IMAD.HI R9, R3, 0x55555556, RZ ;  /* 0x5555555603097827 */ /* 0x004fe200078e02ff */
[----:B------:R-:W-:-:S03]  /*100e0*/  LEA.HI R8, R8, R8, RZ, 0x1 ;  /* 0x0000000808087211 */ /* 0x000fc600078f08ff */
[----:B------:R-:W-:Y:S01]  /*100f0*/  IMAD R19, R2, 0x4, R10 ;  /* 0x0000000402137824 */ /* 0x000fe200078e020a */
[----:B------:R-:W-:Y:S01]  /*10100*/  LEA.HI R9, R9, R9, RZ, 0x1 ;  /* 0x0000000909097211 */ /* 0x000fe200078f08ff */
[----:B------:R-:W-:Y:S01]  /*10110*/  IMAD R20, R3, 0x4, R16 ;  /* 0x0000000403147824 */ /* 0x000fe200078e0210 */
[----:B---3--:R-:W-:-:S03]  /*10120*/  VIMNMX R12, PT, PT, R13, 0x9, !PT ;  /* 0x000000090d0c7848 */ /* 0x008fc60007fe0100 */
[----:B------:R-:W-:Y:S02]  /*10130*/  IMAD R8, R8, 0x3, R9 ;  /* 0x0000000308087824 */ /* 0x000fe400078e0209 */
[----:B------:R-:W-:Y:S02]  /*10140*/  LDS R9, [R20] ;  /* 0x0000000014097984 */ /* 0x000fe40000000800 */
[----:B------:R-:W-:Y:S02]  /*10150*/  IMAD R21, R8, 0x4, R33 ;  /* 0x0000000408157824 */ /* 0x000fe400078e0221 */
[----:B------:R-:W-:Y:S04]  /*10160*/  LDS R8, [R19] ;  /* 0x0000000013087984 */ /* 0x000fe80000000800 */
[----:B------:R-:W1:Y:S02]  /*10170*/  LDS R10, [R21] ;  /* 0x00000000150a7984 */ /* 0x000e640000000800 */
[----:B-1----:R-:W-:-:S07]  /*10180*/  LOP3.LUT R11, R10, R9, R8, 0xfe, !PT ;  /* 0x000000090a0b7212 */ /* 0x002fce00078efe08 */
.L_x_520:
[----:B------:R-:W-:-:S13]  /*10190*/  ISETP.NE.AND P0, PT, R13, R12, PT ;  /* 0x0000000c0d00720c */ /* 0x000fda0003f05270 */
[----:B------:R-:W-:Y:S05]  /*101a0*/  @!P0 BRA `(.L_x_519) ;  /* 0x0000000c00688947 */ /* 0x000fea0003800000 */
[----:B------:R-:W-:Y:S01]  /*101b0*/  SHF.L.U32 R24, R14, R13, RZ ;  /* 0x0000000d0e187219 */ /* 0x000fe200000006ff */
[----:B------:R-:W-:-:S03]  /*101c0*/  VIADD R29, R13, 0x1 ;  /* 0x000000010d1d7836 */ /* 0x000fc60000000000 */
[----:B------:R-:W-:Y:S01]  /*101d0*/  LOP3.LUT P0, RZ, R24, 0x1ff, R11, 0x40, !PT ;  /* 0x000001ff18ff7812 */ /* 0x000fe2000780400b */
[----:B------:R-:W-:-:S12]  /*101e0*/  IMAD.MOV.U32 R13, RZ, RZ, R29 ;  /* 0x000000ffff0d7224 */ /* 0x000fd800078e001d */
[----:B------:R-:W-:Y:S05]  /*101f0*/  @!P0 BRA `(.L_x_520) ;  /* 0xfffffffc00e48947 */ /* 0x000fea000383ffff */
[----:B------:R-:W1:Y:S01]  /*10200*/  S2R R11, SR_CgaCtaId ;  /* 0x00000000000b7919 */ /* 0x000e620000008800 */
[-C--:B------:R-:W-:Y:S01]  /*10210*/  LOP3.LUT R22, R8, R24.reuse, RZ, 0xfc, !PT ;  /* 0x0000001808167212 */ /* 0x080fe200078efcff */
[----:B------:R-:W-:Y:S01]  /*10220*/  IMAD R3, R2, 0x9, R3 ;  /* 0x0000000902037824 */ /* 0x000fe200078e0203 */
[----:B------:R-:W-:Y:S01]  /*10230*/  MOV R8, 0x400 ;  /* 0x0000040000087802 */ /* 0x000fe20000000f00 */
[----:B------:R-:W-:Y:S01]  /*10240*/  IMAD.MOV.U32 R25, RZ, RZ, 0xa ;  /* 0x0000000aff197424 */ /* 0x000fe200078e00ff */
[-C--:B------:R-:W-:Y:S01]  /*10250*/  LOP3.LUT R23, R9, R24.reuse, RZ, 0xfc, !PT ;  /* 0x0000001809177212 */ /* 0x080fe200078efcff */
[----:B------:R2:W-:Y:S01]  /*10260*/  STS [R19], R22 ;  /* 0x0000001613007388 */ /* 0x0005e20000000800 */
[----:B------:R-:W-:Y:S01]  /*10270*/  LOP3.LUT R24, R10, R24, RZ, 0xfc, !PT ;  /* 0x000000180a187212 */ /* 0x000fe200078efcff */
[----:B------:R-:W-:Y:S02]  /*10280*/  IMAD.WIDE R2, R3, 0x4, R4 ;  /* 0x0000000403027825 */ /* 0x000fe400078e0204 */
[----:B------:R3:W-:Y:S04]  /*10290*/  STS [R20], R23 ;  /* 0x0000001714007388 */ /* 0x0007e80000000800 */
[----:B------:R0:W-:Y:S01]  /*102a0*/  STS [R21], R24 ;  /* 0x0000001815007388 */ /* 0x0001e20000000800 */
[----:B--2---:R-:W-:-:S03]  /*102b0*/  IMAD.MOV.U32 R19, RZ, RZ, -0x1 ;  /* 0xffffffffff137424 */ /* 0x004fc600078e00ff */
[----:B------:R2:W-:Y:S01]  /*102c0*/  STS [R18+0x8], R29 ;  /* 0x0000081d12007388 */ /* 0x0005e20000000800 */
[----:B------:R-:W-:Y:S02]  /*102d0*/  IMAD.MOV.U32 R22, RZ, RZ, -0x1 ;  /* 0xffffffffff167424 */ /* 0x000fe400078e00ff */
[----:B---3--:R-:W-:Y:S01]  /*102e0*/  IMAD.MOV.U32 R20, RZ, RZ, RZ ;  /* 0x000000ffff147224 */ /* 0x008fe200078e00ff */
[----:B------:R2:W-:Y:S01]  /*102f0*/  STG.E desc[UR36][R2.64], R29 ;  /* 0x0000001d02007986 */ /* 0x0005e2000c101924 */
[----:B-1----:R-:W-:-:S05]  /*10300*/  LEA R35, R11, R8, 0x18 ;  /* 0x000000080b237211 */ /* 0x002fca00078ec0ff */
[----:B------:R2:W1:Y:S04]  /*10310*/  LDS.128 R8, [R35+0x20] ;  /* 0x0000200023087984 */ /* 0x0004680000000c00 */
[----:B0-----:R2:W0:Y:S04]  /*10320*/  LDS.64 R26, [R35+0x40] ;  /* 0x00004000231a7984 */ /* 0x0014280000000a00 */
[----:B------:R2:W3:Y:S02]  /*10330*/  LDS.128 R12, [R35+0x30] ;  /* 0x00003000230c7984 */ /* 0x0004e40000000c00 */
.L_x_531:
[----:B--2---:R-:W-:-:S04]  /*10340*/  IMAD R3, R20, 0x9, RZ ;  /* 0x0000000914037824 */ /* 0x004fc800078e02ff */
[----:B------:R-:W-:-:S05]  /*10350*/  IMAD.WIDE.U32 R2, R3, 0x4, R4 ;  /* 0x0000000403027825 */ /* 0x000fca00078e0004 */
[----:B------:R-:W2:Y:S01]  /*10360*/  LDG.E R21, desc[UR36][R2.64] ;  /* 0x0000002402157981 */ /* 0x000ea2000c1e1900 */
[----:B-1----:R-:W-:-:S04]  /*10370*/  IMAD.HI.U32 R8, R20, -0x55555555, RZ ;  /* 0xaaaaaaab14087827 */ /* 0x002fc800078e00ff */
[----:B------:R-:W-:Y:S01]  /*10380*/  IMAD R23, R20, 0x4, R35 ;  /* 0x0000000414177824 */ /* 0x000fe200078e0223 */
[----:B------:R-:W-:-:S05]  /*10390*/  SHF.R.U32.HI R8, RZ, 0x1, R8 ;  /* 0x00000001ff087819 */ /* 0x000fca0000011608 */
[----:B------:R-:W-:Y:S01]  /*103a0*/  IMAD R24, R8, 0xc, R33 ;  /* 0x0000000c08187824 */ /* 0x000fe200078e0221 */
[----:B--2---:R-:W-:-:S13]  /*103b0*/  ISETP.NE.AND P0, PT, R21, RZ, PT ;  /* 0x000000ff1500720c */ /* 0x004fda0003f05270 */
        /* <DEDUP_REMOVED lines=13> */
[----:B------:R-:W-:Y:S05]  /*10490*/  @!P0 BRA `(.L_x_522) ;  /* 0x0000000800788947 */ /* 0x000fea0003800000 */
[----:B------:R-:W-:Y:S02]  /*104a0*/  IMAD.MOV.U32 R25, RZ, RZ, R8 ;  /* 0x000000ffff197224 */ /* 0x000fe400078e0008 */
[----:B------:R-:W-:-:S07]  /*104b0*/  IMAD.MOV.U32 R22, RZ, RZ, R20 ;  /* 0x000000ffff167224 */ /* 0x000fce00078e0014 */
.L_x_521:
[----:B------:R-:W2:Y:S02]  /*104c0*/  LDG.E R8, desc[UR36][R2.64+0x4] ;  /* 0x0000042402087981 */ /* 0x000ea4000c1e1900 */
        /* <DEDUP_REMOVED lines=14> */
[----:B------:R-:W-:Y:S05]  /*105b0*/  @!P0 BRA `(.L_x_522) ;  /* 0x0000000800308947 */ /* 0x000fea0003800000 */
[----:B------:R-:W-:Y:S02]  /*105c0*/  IMAD.MOV.U32 R25, RZ, RZ, R8 ;  /* 0x000000ffff197224 */ /* 0x000fe400078e0008 */
[----:B------:R-:W-:-:S07]  /*105d0*/  IMAD.MOV.U32 R22, RZ, RZ, R20 ;  /* 0x000000ffff167224 */ /* 0x000fce00078e0014 */
.L_x_523:
        /* <DEDUP_REMOVED lines=18> */
.L_x_524:
[----:B------:R-:W2:Y:S02]  /*10700*/  LDG.E R8, desc[UR36][R2.64+0xc] ;  /* 0x00000c2402087981 */ /* 0x000ea4000c1e1900 */
[----:B--2---:R-:W-:-:S13]  /*10710*/  ISETP.NE.AND P0, PT, R8, RZ, PT ;  /* 0x000000ff0800720c */ /* 0x004fda0003f05270 */
        /* <DEDUP_REMOVED lines=16> */
.L_x_525:
        /* <DEDUP_REMOVED lines=18> */
.L_x_526:
        /* <DEDUP_REMOVED lines=18> */
.L_x_527:
        /* <DEDUP_REMOVED lines=18> */
.L_x_528:
[----:B------:R-:W2:Y:S02]  /*10b80*/  LDG.E R8, desc[UR36][R2.64+0x1c] ;  /* 0x00001c2402087981 */ /* 0x000ea4000c1e1900 */
[----:B--2---:R-:W-:-:S13]  /*10b90*/  ISETP.NE.AND P0, PT, R8, RZ, PT ;  /* 0x000000ff0800720c */ /* 0x004fda0003f05270 */
[----:B------:R-:W-:Y:S05]  /*10ba0*/  @P0 BRA `(.L_x_529) ;  /* 0x00000000003c0947 */ /* 0x000fea0003800000 */
[----:B------:R-:W-:Y:S04]  /*10bb0*/  LDS R21, [R23] ;  /* 0x0000000017157984 */ /* 0x000fe80000000800 */
[----:B------:R-:W0:Y:S02]  /*10bc0*/  LDS R8, [R24+0x8] ;  /* 0x0000080018087984 */ /* 0x000e240000000800 */
[----:B0-----:R-:W-:-:S04]  /*10bd0*/  LOP3.LUT R8, R8, R26, R21, 0xfe, !PT ;  /* 0x0000001a08087212 */ /* 0x001fc800078efe15 */
[----:B------:R-:W-:-:S04]  /*10be0*/  LOP3.LUT R8, R8, 0x1ff, RZ, 0xc0, !PT ;  /* 0x000001ff08087812 */ /* 0x000fc800078ec0ff */
[C---:B------:R-:W-:Y:S02]  /*10bf0*/  LOP3.LUT R21, R8.reuse, 0x1ff, RZ, 0x3c, !PT ;  /* 0x000001ff08157812 */ /* 0x040fe400078e3cff */
[----:B------:R-:W-:-:S04]  /*10c00*/  ISETP.NE.AND P0, PT, R8, 0x1ff, PT ;  /* 0x000001ff0800780c */ /* 0x000fc80003f05270 */
[----:B------:R-:W0:Y:S02]  /*10c10*/  POPC R21, R21 ;  /* 0x0000001500157309 */ /* 0x000e240000000000 */
[----:B0-----:R-:W-:-:S04]  /*10c20*/  SEL R8, R21, 0xa, P0 ;  /* 0x0000000a15087807 */ /* 0x001fc80000000000 */
[----:B------:R-:W-:-:S13]  /*10c30*/  ISETP.GE.AND P0, PT, R8, R25, PT ;  /* 0x000000190800720c */ /* 0x000fda0003f06270 */
[----:B------:R-:W-:Y:S05]  /*10c40*/  @P0 BRA `(.L_x_529) ;  /* 0x0000000000140947 */ /* 0x000fea0003800000 */
[----:B------:R-:W-:Y:S01]  /*10c50*/  ISETP.NE.AND P0, PT, R8, 0x1, PT ;  /* 0x000000010800780c */ /* 0x000fe20003f05270 */
[----:B------:R-:W-:-:S12]  /*10c60*/  IMAD.MOV.U32 R19, RZ, RZ, 0x7 ;  /* 0x00000007ff137424 */ /* 0x000fd800078e00ff */
[----:B------:R-:W-:Y:S05]  /*10c70*/  @!P0 BRA `(.L_x_522) ;  /* 0x0000000000808947 */ /* 0x000fea0003800000 */
[----:B------:R-:W-:Y:S02]  /*10c80*/  IMAD.MOV.U32 R25, RZ, RZ, R8 ;  /* 0x000000ffff197224 */ /* 0x000fe400078e0008 */
[----:B------:R-:W-:-:S07]  /*10c90*/  IMAD.MOV.U32 R22, RZ, RZ, R20 ;  /* 0x000000ffff167224 */ /* 0x000fce00078e0014 */
.L_x_529:
        /* <DEDUP_REMOVED lines=18> */
.L_x_530:
[----:B------:R-:W-:-:S05]  /*10dc0*/  VIADD R20, R20, 0x1 ;  /* 0x0000000114147836 */ /* 0x000fca0000000000 */
[----:B------:R-:W-:-:S13]  /*10dd0*/  ISETP.NE.AND P0, PT, R20, 0x9, PT ;  /* 0x000000091400780c */ /* 0x000fda0003f05270 */
[----:B------:R-:W-:Y:S05]  /*10de0*/  @P0 BRA `(.L_x_531) ;  /* 0xfffffff400540947 */ /* 0x000fea000383ffff */
[----:B------:R-:W-:-:S04]  /*10df0*/  LOP3.LUT R2, R22, R19, RZ, 0xc0, !PT ;  /* 0x0000001316027212 */ /* 0x000fc800078ec0ff */
[----:B------:R-:W-:-:S13]  /*10e00*/  ISETP.NE.AND P0, PT, R2, -0x1, PT ;  /* 0xffffffff0200780c */ /* 0x000fda0003f05270 */
[----:B------:R-:W1:Y:S01]  /*10e10*/  @!P0 S2R R3, SR_CgaCtaId ;  /* 0x0000000000038919 */ /* 0x000e620000008800 */
[----:B------:R-:W-:Y:S01]  /*10e20*/  @!P0 MOV R10, 0x400 ;  /* 0x00000400000a8802 */ /* 0x000fe20000000f00 */
[----:B------:R-:W-:-:S03]  /*10e30*/  @!P0 IMAD.MOV.U32 R2, RZ, RZ, -0x3e6 ;  /* 0xfffffc1aff028424 */ /* 0x000fc600078e00ff */
[----:B-1----:R-:W-:-:S05]  /*10e40*/  @!P0 LEA R10, R3, R10, 0x18 ;  /* 0x0000000a030a8211 */ /* 0x002fca00078ec0ff */
[----:B------:R1:W-:Y:S01]  /*10e50*/  @!P0 STS [R10+0x6c], R2 ;  /* 0x00006c020a008388 */ /* 0x0003e20000000800 */
[----:B------:R-:W-:Y:S05]  /*10e60*/  @!P0 BRA `(.L_x_518) ;  /* 0x0000000000988947 */ /* 0x000fea0003800000 */
[----:B------:R-:W-:-:S07]  /*10e70*/  IMAD.MOV.U32 R20, RZ, RZ, R22 ;  /* 0x000000ffff147224 */ /* 0x000fce00078e0016 */
.L_x_522:
[----:B------:R-:W-:-:S04]  /*10e80*/  IMAD R3, R20, 0x9, R19 ;  /* 0x0000000914037824 */ /* 0x000fc800078e0213 */
[----:B-1----:R-:W-:-:S06]  /*10e90*/  IMAD.WIDE R2, R3, 0x4, R4 ;  /* 0x0000000403027825 */ /* 0x002fcc00078e0204 */
[----:B------:R-:W2:Y:S01]  /*10ea0*/  LDG.E R3, desc[UR36][R2.64] ;  /* 0x0000002402037981 */ /* 0x000ea2000c1e1900 */
[----:B------:R-:W1:Y:S01]  /*10eb0*/  S2UR UR5, SR_CgaCtaId ;  /* 0x00000000000579c3 */ /* 0x000e620000008800 */
[----:B------:R-:W-:Y:S01]  /*10ec0*/  UMOV UR4, 0x400 ;  /* 0x0000040000047882 */ /* 0x000fe20000000000 */
[----:B------:R-:W-:Y:S01]  /*10ed0*/  VIADD R17, R17, 0x1 ;  /* 0x0000000111117836 */ /* 0x000fe20000000000 */
[----:B-1----:R-:W-:-:S06]  /*10ee0*/  ULEA UR4, UR5, UR4, 0x18 ;  /* 0x0000000405047291 */ /* 0x002fcc000f8ec0ff */
[----:B------:R-:W-:-:S05]  /*10ef0*/  IMAD.U32 R10, RZ, RZ, UR4 ;  /* 0x00000004ff0a7e24 */ /* 0x000fca000f8e00ff */
[----:B------:R1:W-:Y:S04]  /*10f00*/  STS [R10+0x438], R17 ;  /* 0x000438110a007388 */ /* 0x0003e80000000800 */
[----:B------:R1:W-:Y:S04]  /*10f10*/  STS [R18+0xc], R20 ;  /* 0x00000c1412007388 */ /* 0x0003e80000000800 */
[----:B------:R1:W-:Y:S04]  /*10f20*/  STS [R18+0x10], R19 ;  /* 0x0000101312007388 */ /* 0x0003e80000000800 */
[----:B--2---:R1:W-:Y:S01]  /*10f30*/  STS [R18+0x14], R3 ;  /* 0x0000140312007388 */ /* 0x0043e20000000800 */
[----:B------:R-:W-:Y:S05]  /*10f40*/  BRA `(.L_x_518) ;  /* 0x0000000000607947 */ /* 0x000fea0003800000 */
.L_x_519:
[----:B------:R-:W-:-:S04]  /*10f50*/  IMAD R3, R2, 0x9, R3 ;  /* 0x0000000902037824 */ /* 0x000fc800078e0203 */
[----:B------:R-:W-:-:S05]  /*10f60*/  IMAD.WIDE R2, R3, 0x4, R4 ;  /* 0x0000000403027825 */ /* 0x000fca00078e0204 */
[----:B------:R-:W2:Y:S01]  /*10f70*/  LDG.E R11, desc[UR36][R2.64] ;  /* 0x00000024020b7981 */ /* 0x000ea2000c1e1900 */
[----:B------:R-:W-:Y:S05]  /*10f80*/  BMOV.32.CLEAR RZ, B11 ;  /* 0x000000000bff7355 */ /* 0x000fea0000100000 */
[----:B------:R-:W-:Y:S01]  /*10f90*/  BSSY.RECONVERGENT B11, `(.L_x_532) ;  /* 0x000000d0000b7945 */ /* 0x000fe20003800200 */
[----:B--2---:R-:W-:-:S13]  /*10fa0*/  ISETP.GE.AND P0, PT, R11, 0x1, PT ;  /* 0x000000010b00780c */ /* 0x004fda0003f06270 */
[----:B------:R-:W-:Y:S05]  /*10fb0*/  @!P0 BRA `(.L_x_533) ;  /* 0x0000000000288947 */ /* 0x000fea0003800000 */
[----:B------:R-:W-:Y:S01]  /*10fc0*/  VIADD R11, R11, 0xffffffff ;  /* 0xffffffff0b0b7836 */ /* 0x000fe20000000000 */
[----:B------:R1:W-:Y:S01]  /*10fd0*/  STG.E desc[UR36][R2.64], RZ ;  /* 0x000000ff02007986 */ /* 0x0003e2000c101924 */
[----:B------:R-:W-:-:S05]  /*10fe0*/  IMAD.MOV.U32 R12, RZ, RZ, 0x1 ;  /* 0x00000001ff0c7424 */ /* 0x000fca00078e00ff */
[----:B------:R-:W-:-:S04]  /*10ff0*/  SHF.L.U32 R11, R12, R11, RZ ;  /* 0x0000000b0c0b7219 */ /* 0x000fc800000006ff */
[-C--:B------:R-:W-:Y:S02]  /*11000*/  LOP3.LUT R8, R8, R11.reuse, RZ, 0x30, !PT ;  /* 0x0000000b08087212 */ /* 0x080fe400078e30ff */
[-C--:B------:R-:W-:Y:S02]  /*11010*/  LOP3.LUT R9, R9, R11.reuse, RZ, 0x30, !PT ;  /* 0x0000000b09097212 */ /* 0x080fe400078e30ff */
[----:B------:R-:W-:Y:S01]  /*11020*/  LOP3.LUT R10, R10, R11, RZ, 0x30, !PT ;  /* 0x0000000b0a0a7212 */ /* 0x000fe200078e30ff */
[----:B------:R1:W-:Y:S04]  /*11030*/  STS [R19], R8 ;  /* 0x0000000813007388 */ /* 0x0003e80000000800 */
[----:B------:R1:W-:Y:S04]  /*11040*/  STS [R20], R9 ;  /* 0x0000000914007388 */ /* 0x0003e80000000800 */
[----:B------:R1:W-:Y:S02]  /*11050*/  STS [R21], R10 ;  /* 0x0000000a15007388 */ /* 0x0003e40000000800 */
.L_x_533:
[----:B------:R-:W-:Y:S05]  /*11060*/  BSYNC.RECONVERGENT B11 ;  /* 0x00000000000b7941 */ /* 0x000fea0003800200 */
.L_x_532:
[----:B------:R-:W2:Y:S01]  /*11070*/  S2UR UR5, SR_CgaCtaId ;  /* 0x00000000000579c3 */ /* 0x000ea20000008800 */
[----:B------:R-:W-:Y:S01]  /*11080*/  UMOV UR4, 0x400 ;  /* 0x0000040000047882 */ /* 0x000fe20000000000 */
[----:B------:R-:W-:Y:S01]  /*11090*/  VIADD R17, R17, 0xffffffff ;  /* 0xffffffff11117836 */ /* 0x000fe20000000000 */
[----:B--2---:R-:W-:-:S06]  /*110a0*/  ULEA UR4, UR5, UR4, 0x18 ;  /* 0x0000000405047291 */ /* 0x004fcc000f8ec0ff */
[----:B-1----:R-:W-:-:S05]  /*110b0*/  IMAD.U32 R10, RZ, RZ, UR4 ;  /* 0x00000004ff0a7e24 */ /* 0x002fca000f8e00ff */
[----:B------:R2:W-:Y:S02]  /*110c0*/  STS [R10+0x438], R17 ;  /* 0x000438110a007388 */ /* 0x0005e40000000800 */
.L_x_518:
[----:B------:R-:W-:Y:S05]  /*110d0*/  WARPSYNC.ALL ;  /* 0x0000000000007948 */ /* 0x000fea0003800000 */
[----:B------:R-:W-:Y:S06]  /*110e0*/  BAR.SYNC.DEFER_BLOCKING 0x0 ;  /* 0x0000000000007b1d */ /* 0x000fec0000010000 */
[----:B-1----:R-:W1:Y:S01]  /*110f0*/  S2R R3, SR_TID.X ;  /* 0x0000000000037919 */ /* 0x002e620000002100 */
[----:B------:R-:W5:Y:S02]  /*11100*/  LDS R2, [R10+0x6c] ;  /* 0x00006c000a027984 */ /* 0x000f640000000800 */
[----:B-----5:R-:W-:-:S04]  /*11110*/  ISETP.NE.AND P0, PT, R2, -0x3e6, PT ;  /* 0xfffffc1a0200780c */ /* 0x020fc80003f05270 */
[----:B-1----:R-:W-:-:S13]  /*11120*/  ISETP.EQ.AND P0, PT, R3, RZ, !P0 ;  /* 0x000000ff0300720c */ /* 0x002fda0004702270 */
[----:B------:R-:W-:Y:S06]  /*11130*/  @!P0 BAR.SYNC.DEFER_BLOCKING 0x0 ;  /* 0x0000000000008b1d */ /* 0x000fec0000010000 */
[----:B------:R-:W-:Y:S05]  /*11140*/  @!P0 BRA `(.L_x_534) ;  /* 0xffffffec00808947 */ /* 0x000fea000383ffff */
.L_x_516:
[----:B------:R1:W-:Y:S05]  /*11150*/  BMOV.32 B11, R31 ;  /* 0x0000001f0b007356 */ /* 0x0003ea0000000000 */
[----:B------:R-:W-:Y:S05]  /*11160*/  BSYNC.RECONVERGENT B11 ;  /* 0x00000000000b7941 */ /* 0x000fea0003800200 */
.L_x_493:
[----:B------:R-:W-:Y:S01]  /*11170*/  MOV R2, 0x0 ;  /* 0x0000000000027802 */ /* 0x000fe20000000f00 */
[----:B------:R0:W-:Y:S01]  /*11180*/  STL [R1+0x50], R0 ;  /* 0x0000500001007387 */ /* 0x0001e20000100800 */
[----:B------:R-:W5:Y:S04]  /*11190*/  LDCU.64 UR4, c[0x4][0x8] ;  /* 0x01000100ff0477ac */ /* 0x000f680008000a00 */
[----:B------:R-:W0:Y:S01]  /*111a0*/  LDC.64 R2, c[0x4][R2] ;  /* 0x0100000002027b82 */ /* 0x000e220000000a00 */
[----:B-----5:R-:W-:Y:S02]  /*111b0*/  IMAD.U32 R4, RZ, RZ, UR4 ;  /* 0x00000004ff047e24 */ /* 0x020fe4000f8e00ff */
[----:B------:R-:W-:-:S07]  /*111c0*/  IMAD.U32 R5, RZ, RZ, UR5 ;  /* 0x00000005ff057e24 */ /* 0x000fce000f8e00ff */
[----:B------:R-:W-:Y:S05]  /*111d0*/  BSYNC B6 ;  /* 0x0000000000067941 */ /* 0x000fea0003800000 */
.L_x_487:
[----:B------:R-:W-:-:S07]  /*111e0*/  LEPC R20, `(.L_x_535) ;  /* 0x000000001014794e */ /* 0x000fce0000000000 */
[----:B01234-:R-:W-:Y:S05]  /*111f0*/  CALL.ABS.NOINC R2 ;  /* 0x0000000002007343 */ /* 0x01ffea0003c00000 */
.L_x_535:
[----:B------:R-:W-:Y:S05]  /*11200*/  EXIT ;  /* 0x000000000000794d */ /* 0x000fea0003800000 */
.L_x_517:
[----:B------:R-:W-:Y:S01]  /*11210*/  MOV R2, 0x0 ;  /* 0x0000000000027802 */ /* 0x000fe20000000f00 */
[----:B------:R1:W-:Y:S01]  /*11220*/  STL [R1+0x50], R0 ;  /* 0x0000500001007387 */ /* 0x0003e20000100800 */
[----:B------:R-:W2:Y:S04]  /*11230*/  LDCU.64 UR4, c[0x4][0x10] ;  /* 0x01000200ff0477ac */ /* 0x000ea80008000a00 */
[----:B------:R-:W3:Y:S01]  /*11240*/  LDC.64 R2, c[0x4][R2] ;  /* 0x0100000002027b82 */ /* 0x000ee20000000a00 */
[----:B--2---:R-:W-:Y:S02]  /*11250*/  IMAD.U32 R4, RZ, RZ, UR4 ;  /* 0x00000004ff047e24 */ /* 0x004fe4000f8e00ff */
[----:B-1----:R-:W-:-:S07]  /*11260*/  IMAD.U32 R5, RZ, RZ, UR5 ;  /* 0x00000005ff057e24 */ /* 0x002fce000f8e00ff */
[----:B------:R-:W-:-:S07]  /*11270*/  LEPC R20, `(.L_x_536) ;  /* 0x000000001014794e */ /* 0x000fce0000000000 */
[----:B0--34-:R-:W-:Y:S05]  /*11280*/  CALL.ABS.NOINC R2 ;  /* 0x0000000002007343 */ /* 0x019fea0003c00000 */
.L_x_536:
[----:B------:R-:W-:Y:S05]  /*11290*/  EXIT ;  /* 0x000000000000794d */ /* 0x000fea0003800000 */
.L_x_2:
[----:B------:R-:W0:Y:S04]  /*112a0*/  LDL.LU R4, [R1+0x158] ;  /* 0x0001580001047983 */ /* 0x000e280000300800 */
[----:B------:R-:W5:Y:S01]  /*112b0*/  LDL.LU R3, [R1+0x15c] ;  /* 0x00015c0001037983 */ /* 0x000f620000300800 */
[----:B------:R-:W1:Y:S01]  /*112c0*/  S2R R5, SR_TID.X ;  /* 0x0000000000057919 */ /* 0x000e620000002100 */
[----:B------:R-:W1:Y:S01]  /*112d0*/  LDC R0, c[0x0][0x360] ;  /* 0x0000d800ff007b82 */ /* 0x000e620000000800 */
[----:B---3--:R-:W-:Y:S01]  /*112e0*/  MOV R8, 0x0 ;  /* 0x0000000000087802 */ /* 0x008fe20000000f00 */
[----:B------:R-:W3:Y:S06]  /*112f0*/  LDCU.64 UR4, c[0x4][0x10] ;  /* 0x01000200ff0477ac */ /* 0x000eec0008000a00 */
[----:B------:R-:W0:Y:S01]  /*11300*/  LDC.64 R8, c[0x4][R8] ;  /* 0x0100000008087b82 */ /* 0x000e220000000a00 */
[----:B-1----:R-:W-:-:S05]  /*11310*/  IMAD R0, R0, UR38, R5 ;  /* 0x0000002600007c24 */ /* 0x002fca000f8e0205 */
[----:B------:R1:W-:Y:S01]  /*11320*/  STL [R1+0x50], R0 ;  /* 0x0000500001007387 */ /* 0x0003e20000100800 */
[----:B---3--:R-:W-:Y:S01]  /*11330*/  IMAD.U32 R5, RZ, RZ, UR5 ;  /* 0x00000005ff057e24 */ /* 0x008fe2000f8e00ff */
[----:B0-----:R-:W-:Y:S01]  /*11340*/  IADD3 R6, P0, PT, R4, 0x50, RZ ;  /* 0x0000005004067810 */ /* 0x001fe20007f1e0ff */
[----:B------:R-:W-:-:S04]  /*11350*/  IMAD.U32 R4, RZ, RZ, UR4 ;  /* 0x00000004ff047e24 */ /* 0x000fc8000f8e00ff */
[----:B-1---5:R-:W-:-:S08]  /*11360*/  IMAD.X R7, RZ, RZ, R3, P0 ;  /* 0x000000ffff077224 */ /* 0x022fd000000e0603 */
[----:B------:R-:W-:-:S07]  /*11370*/  LEPC R20, `(.L_x_537) ;  /* 0x000000001014794e */ /* 0x000fce0000000000 */
[----:B--2-4-:R-:W-:Y:S05]  /*11380*/  CALL.ABS.NOINC R8 ;  /* 0x0000000008007343 */ /* 0x014fea0003c00000 */
.L_x_537:
[----:B------:R-:W-:Y:S05]  /*11390*/  EXIT ;  /* 0x000000000000794d */ /* 0x000fea0003800000 */
.L_x_538:
[----:B------:R-:W-:-:S00]  /*113a0*/  BRA `(.L_x_538) ;  /* 0xfffffffc00fc7947 */ /* 0x000fc0000383ffff */
[----:B------:R-:W-:-:S00]  /*113b0*/  NOP ;  /* 0x0000000000007918 */ /* 0x000fc00000000000 */
        /* <DEDUP_REMOVED lines=12> */
.L_x_539:


//--------------------- .nv.global.init           --------------------------
	.section	.nv.global.init,"aw",@progbits
.nv.global.init:
	.type		$str$1,@object
	.size		$str$1,($str - $str$1)
$str$1:
        /*0000*/ 	.byte	0x50, 0x75, 0x7a, 0x7a, 0x6c, 0x65, 0x20, 0x25, 0x64, 0x20, 0x69, 0x73, 0x20, 0x75, 0x6e, 0x73
        /*0010*/ 	.byte	0x6f, 0x6c, 0x76, 0x61, 0x62, 0x6c, 0x65, 0x2e, 0x0a, 0x00
	.type		$str,@object
	.size		$str,(.L_0 - $str)
$str:
        /*001a*/ 	.byte	0x50, 0x75, 0x7a, 0x7a, 0x6c, 0x65, 0x20, 0x25, 0x64, 0x20, 0x73, 0x6f, 0x6c, 0x76, 0x65, 0x64
        /*002a*/ 	.byte	0x20, 0x73, 0x75, 0x63, 0x63, 0x65, 0x73, 0x73, 0x66, 0x75, 0x6c, 0x6c, 0x79, 0x2e, 0x0a, 0x00
.L_0:


//--------------------- .nv.shared._Z13solve_sudokusPii --------------------------
	.section	.nv.shared._Z13solve_sudokusPii,"aw",@nobits
	.sectionflags	@""
	.align	4
.nv.shared._Z13solve_sudokusPii:
	.zero		2108


//--------------------- .nv.shared.reserved.0     --------------------------
	.section	.nv.shared.reserved.0,"aw",@nobits
	.weak		__nv_reservedSMEM_offset_0_alias
	.size		__nv_reservedSMEM_offset_0_alias, 0, 64
	.other		__nv_reservedSMEM_offset_0_alias,@"STO_CUDA_RESERVED_SHARED STV_DEFAULT"
__nv_reservedSMEM_offset_0_alias:
	.zero		0
	.zero		64


//--------------------- .nv.constant0._Z13solve_sudokusPii --------------------------
	.section	.nv.constant0._Z13solve_sudokusPii,"a",@progbits
	.sectionflags	@""
	.align	4
.nv.constant0._Z13solve_sudokusPii:
	.zero		908


//--------------------- SYMBOLS --------------------------

	.type		.nv.reservedSmem.offset0,@object
	.size		.nv.reservedSmem.offset0,0x4
	.type		.nv.reservedSmem.cap,@object
	.size		.nv.reservedSmem.cap,0x4
	.type		vprintf,@function
